// auto-generated by cutlass_sweep.gemm — config: {"arch": "sm_90", "cluster_m": 1, "cluster_n": 1, "dtype": "bf16", "dtype_b": "bf16", "layout": "nt", "stages": 0, "tile_k": 64, "tile_m": 192, "tile_n": 80}
#include "cutlass/cutlass.h"
#include "cutlass/gemm/collective/collective_builder.hpp"
#include "cutlass/gemm/device/gemm_universal_adapter.h"
#include "cutlass/gemm/kernel/gemm_universal.hpp"
#include "cutlass/epilogue/collective/collective_builder.hpp"

using ElemA = cutlass::bfloat16_t;
using ElemB = cutlass::bfloat16_t;
using ElemCD = cutlass::bfloat16_t;
using Acc  = float;
using TileShape    = cute::Shape<cute::_192, cute::_80, cute::_64>;
using ClusterShape = cute::Shape<cute::_1, cute::_1, cute::_1>;

using CollectiveEpilogue = typename cutlass::epilogue::collective::CollectiveBuilder<
    cutlass::arch::Sm90, cutlass::arch::OpClassTensorOp,
    TileShape, ClusterShape,
    cutlass::epilogue::collective::EpilogueTileAuto,
    Acc, Acc,
    ElemCD, cutlass::layout::RowMajor, 128 / cutlass::sizeof_bits<ElemCD>::value,
    ElemCD, cutlass::layout::RowMajor, 128 / cutlass::sizeof_bits<ElemCD>::value,
    cutlass::epilogue::collective::EpilogueScheduleAuto
  >::CollectiveOp;

using CollectiveMainloop = typename cutlass::gemm::collective::CollectiveBuilder<
    cutlass::arch::Sm90, cutlass::arch::OpClassTensorOp,
    ElemA, cutlass::layout::RowMajor, 128 / cutlass::sizeof_bits<ElemA>::value,
    ElemB, cutlass::layout::ColumnMajor, 128 / cutlass::sizeof_bits<ElemB>::value,
    Acc,
    TileShape, ClusterShape,
    cutlass::gemm::collective::StageCountAutoCarveout<static_cast<int>(sizeof(typename CollectiveEpilogue::SharedStorage))>,
    cutlass::gemm::collective::KernelScheduleAuto
  >::CollectiveOp;

using GemmKernel = cutlass::gemm::kernel::GemmUniversal<
    cute::Shape<int,int,int,int>,
    CollectiveMainloop,
    CollectiveEpilogue
>;
using Gemm = cutlass::gemm::device::GemmUniversalAdapter<GemmKernel>;

// Force the device kernel symbol into the cubin without needing a host main.
auto* _anchor = &cutlass::device_kernel<GemmKernel>;


// ===== COMPILED SASS (sm_90a) =====

	.target	sm_90a

	.elftype	@"ET_EXEC"


//--------------------- .note.nv.tkinfo           --------------------------
	.section	.note.nv.tkinfo,"",@"SHT_NOTE"
	.sectionflags	@"SHF_NOTE_NV_TKINFO"
	.tkinfo
        /*0018*/ 	.word	0x00000002
        /*0030*/ 	.string	""
        /*0030*/ 	.string	"ptxas"
        /*0030*/ 	.string	"Cuda compilation tools, release 13.0, V13.0.88"
        /*0030*/ 	.string	"Build cuda_13.0.r13.0/compiler.36424714_0"
        /*0030*/ 	.string	"-arch sm_90a -m 64 "



//--------------------- .note.nv.cuinfo           --------------------------
	.section	.note.nv.cuinfo,"",@"SHT_NOTE"
	.sectionflags	@"SHF_NOTE_NV_CUINFO"
        /*0018*/ 	.short	0x0002
        /*001a*/ 	.short	0x005a
        /*001c*/ 	.short	0x0082
	.zero		2


//--------------------- .nv.info                  --------------------------
	.section	.nv.info,"",@"SHT_CUDA_INFO"
	.align	4


	//----- nvinfo : EIATTR_REGCOUNT
	.align		4
        /*0000*/ 	.byte	0x04, 0x2f
        /*0002*/ 	.short	(.L_15 - .L_14)
	.align		4
.L_14:
        /*0004*/ 	.word	index@(_ZN7cutlass13device_kernelINS_4gemm6kernel13GemmUniversalIN4cute5tupleIJiiiiEEENS1_10collective13CollectiveMmaINS1_34MainloopSm90TmaGmmaWarpSpecializedILi6ENS5_IJNS4_1CILi1EEESB_SB_EEENS1_35KernelTmaWarpSpecializedCooperativeEEENS5_IJNSA_ILi192EEENSA_ILi80EEENSA_ILi64EEEEEENS_10bfloat16_tENS5_IJlSB_lEEESJ_SK_NS4_8TiledMMAINS4_8MMA_AtomIJNS4_4SM904GMMA27MMA_64x16x16_F32BF16BF16_SSILNSO_5MajorE0ELSQ_0ELNSO_7ScaleInE1ELSR_1EEEEEENS4_6LayoutINS5_IJNSA_ILi2EEESB_SB_EEENS5_IJSB_NSA_ILi0EEESX_EEEEENS5_IJNS4_10UnderscoreES10_S10_EEEEENS4_13SM90_TMA_LOADENS4_14ComposedLayoutINS4_7SwizzleILi3ELi4ELi3EEENS4_18smem_ptr_flag_bitsILi16EEENSU_INS5_IJNSA_ILi8EEESH_EEENS5_IJSH_SB_EEEEEEEvNS4_8identityES13_S1D_vS1E_EENS_8epilogue10collective6detail29Sm90TmaWarpSpecializedAdapterINS1H_15DefaultEpilogueISJ_SK_SK_NS1G_6thread17LinearCombinationISJ_Li1EffLNS1L_9ScaleType4KindE0ELNS_15FloatRoundStyleE2ESJ_EENS1_15EpilogueDefaultEEEEEvvEEEEvNT_6ParamsE)
        /*0008*/ 	.word	0x000000a8


	//----- nvinfo : EIATTR_FRAME_SIZE
	.align		4
.L_15:
        /*000c*/ 	.byte	0x04, 0x11
        /*000e*/ 	.short	(.L_17 - .L_16)
	.align		4
.L_16:
        /*0010*/ 	.word	index@(_ZN7cutlass13device_kernelINS_4gemm6kernel13GemmUniversalIN4cute5tupleIJiiiiEEENS1_10collective13CollectiveMmaINS1_34MainloopSm90TmaGmmaWarpSpecializedILi6ENS5_IJNS4_1CILi1EEESB_SB_EEENS1_35KernelTmaWarpSpecializedCooperativeEEENS5_IJNSA_ILi192EEENSA_ILi80EEENSA_ILi64EEEEEENS_10bfloat16_tENS5_IJlSB_lEEESJ_SK_NS4_8TiledMMAINS4_8MMA_AtomIJNS4_4SM904GMMA27MMA_64x16x16_F32BF16BF16_SSILNSO_5MajorE0ELSQ_0ELNSO_7ScaleInE1ELSR_1EEEEEENS4_6LayoutINS5_IJNSA_ILi2EEESB_SB_EEENS5_IJSB_NSA_ILi0EEESX_EEEEENS5_IJNS4_10UnderscoreES10_S10_EEEEENS4_13SM90_TMA_LOADENS4_14ComposedLayoutINS4_7SwizzleILi3ELi4ELi3EEENS4_18smem_ptr_flag_bitsILi16EEENSU_INS5_IJNSA_ILi8EEESH_EEENS5_IJSH_SB_EEEEEEEvNS4_8identityES13_S1D_vS1E_EENS_8epilogue10collective6detail29Sm90TmaWarpSpecializedAdapterINS1H_15DefaultEpilogueISJ_SK_SK_NS1G_6thread17LinearCombinationISJ_Li1EffLNS1L_9ScaleType4KindE0ELNS_15FloatRoundStyleE2ESJ_EENS1_15EpilogueDefaultEEEEEvvEEEEvNT_6ParamsE)
        /*0014*/ 	.word	0x00000000


	//----- nvinfo : EIATTR_MIN_STACK_SIZE
	.align		4
.L_17:
        /*0018*/ 	.byte	0x04, 0x12
        /*001a*/ 	.short	(.L_19 - .L_18)
	.align		4
.L_18:
        /*001c*/ 	.word	index@(_ZN7cutlass13device_kernelINS_4gemm6kernel13GemmUniversalIN4cute5tupleIJiiiiEEENS1_10collective13CollectiveMmaINS1_34MainloopSm90TmaGmmaWarpSpecializedILi6ENS5_IJNS4_1CILi1EEESB_SB_EEENS1_35KernelTmaWarpSpecializedCooperativeEEENS5_IJNSA_ILi192EEENSA_ILi80EEENSA_ILi64EEEEEENS_10bfloat16_tENS5_IJlSB_lEEESJ_SK_NS4_8TiledMMAINS4_8MMA_AtomIJNS4_4SM904GMMA27MMA_64x16x16_F32BF16BF16_SSILNSO_5MajorE0ELSQ_0ELNSO_7ScaleInE1ELSR_1EEEEEENS4_6LayoutINS5_IJNSA_ILi2EEESB_SB_EEENS5_IJSB_NSA_ILi0EEESX_EEEEENS5_IJNS4_10UnderscoreES10_S10_EEEEENS4_13SM90_TMA_LOADENS4_14ComposedLayoutINS4_7SwizzleILi3ELi4ELi3EEENS4_18smem_ptr_flag_bitsILi16EEENSU_INS5_IJNSA_ILi8EEESH_EEENS5_IJSH_SB_EEEEEEEvNS4_8identityES13_S1D_vS1E_EENS_8epilogue10collective6detail29Sm90TmaWarpSpecializedAdapterINS1H_15DefaultEpilogueISJ_SK_SK_NS1G_6thread17LinearCombinationISJ_Li1EffLNS1L_9ScaleType4KindE0ELNS_15FloatRoundStyleE2ESJ_EENS1_15EpilogueDefaultEEEEEvvEEEEvNT_6ParamsE)
        /*0020*/ 	.word	0x00000000
.L_19:


//--------------------- .nv.compat                --------------------------
	.section	.nv.compat,"",@"SHT_CUDA_COMPAT_INFO"
	.align	4
        /*0000*/ 	.byte	0x02, 0x09, 0x01, 0x00, 0x02, 0x02, 0x04, 0x00, 0x02, 0x05, 0x05, 0x00, 0x03, 0x07, 0x01, 0x01
        /*0010*/ 	.byte	0x02, 0x03, 0x01, 0x00, 0x02, 0x06, 0x01, 0x00, 0x04, 0x0b, 0x08, 0x00, 0x00, 0x00, 0x00, 0x00
        /*0020*/ 	.byte	0x00, 0x00, 0x00, 0x00


//--------------------- .nv.info._ZN7cutlass13device_kernelINS_4gemm6kernel13GemmUniversalIN4cute5tupleIJiiiiEEENS1_10collective13CollectiveMmaINS1_34MainloopSm90TmaGmmaWarpSpecializedILi6ENS5_IJNS4_1CILi1EEESB_SB_EEENS1_35KernelTmaWarpSpecializedCooperativeEEENS5_IJNSA_ILi192EEENSA_ILi80EEENSA_ILi64EEEEEENS_10bfloat16_tENS5_IJlSB_lEEESJ_SK_NS4_8TiledMMAINS4_8MMA_AtomIJNS4_4SM904GMMA27MMA_64x16x16_F32BF16BF16_SSILNSO_5MajorE0ELSQ_0ELNSO_7ScaleInE1ELSR_1EEEEEENS4_6LayoutINS5_IJNSA_ILi2EEESB_SB_EEENS5_IJSB_NSA_ILi0EEESX_EEEEENS5_IJNS4_10UnderscoreES10_S10_EEEEENS4_13SM90_TMA_LOADENS4_14ComposedLayoutINS4_7SwizzleILi3ELi4ELi3EEENS4_18smem_ptr_flag_bitsILi16EEENSU_INS5_IJNSA_ILi8EEESH_EEENS5_IJSH_SB_EEEEEEEvNS4_8identityES13_S1D_vS1E_EENS_8epilogue10collective6detail29Sm90TmaWarpSpecializedAdapterINS1H_15DefaultEpilogueISJ_SK_SK_NS1G_6thread17LinearCombinationISJ_Li1EffLNS1L_9ScaleType4KindE0ELNS_15FloatRoundStyleE2ESJ_EENS1_15EpilogueDefaultEEEEEvvEEEEvNT_6ParamsE --------------------------
	.section	.nv.info._ZN7cutlass13device_kernelINS_4gemm6kernel13GemmUniversalIN4cute5tupleIJiiiiEEENS1_10collective13CollectiveMmaINS1_34MainloopSm90TmaGmmaWarpSpecializedILi6ENS5_IJNS4_1CILi1EEESB_SB_EEENS1_35KernelTmaWarpSpecializedCooperativeEEENS5_IJNSA_ILi192EEENSA_ILi80EEENSA_ILi64EEEEEENS_10bfloat16_tENS5_IJlSB_lEEESJ_SK_NS4_8TiledMMAINS4_8MMA_AtomIJNS4_4SM904GMMA27MMA_64x16x16_F32BF16BF16_SSILNSO_5MajorE0ELSQ_0ELNSO_7ScaleInE1ELSR_1EEEEEENS4_6LayoutINS5_IJNSA_ILi2EEESB_SB_EEENS5_IJSB_NSA_ILi0EEESX_EEEEENS5_IJNS4_10UnderscoreES10_S10_EEEEENS4_13SM90_TMA_LOADENS4_14ComposedLayoutINS4_7SwizzleILi3ELi4ELi3EEENS4_18smem_ptr_flag_bitsILi16EEENSU_INS5_IJNSA_ILi8EEESH_EEENS5_IJSH_SB_EEEEEEEvNS4_8identityES13_S1D_vS1E_EENS_8epilogue10collective6detail29Sm90TmaWarpSpecializedAdapterINS1H_15DefaultEpilogueISJ_SK_SK_NS1G_6thread17LinearCombinationISJ_Li1EffLNS1L_9ScaleType4KindE0ELNS_15FloatRoundStyleE2ESJ_EENS1_15EpilogueDefaultEEEEEvvEEEEvNT_6ParamsE,"",@"SHT_CUDA_INFO"
	.sectionflags	@""
	.align	4


	//----- nvinfo : EIATTR_CUDA_API_VERSION
	.align		4
        /*0000*/ 	.byte	0x04, 0x37
        /*0002*/ 	.short	(.L_21 - .L_20)
.L_20:
        /*0004*/ 	.word	0x00000082


	//----- nvinfo : EIATTR_KPARAM_INFO
	.align		4
.L_21:
        /*0008*/ 	.byte	0x04, 0x17
        /*000a*/ 	.short	(.L_23 - .L_22)
.L_22:
        /*000c*/ 	.word	0x00000000
        /*0010*/ 	.short	0x0000
        /*0012*/ 	.short	0x0070
        /*0014*/ 	.byte	0x00, 0xf0, 0x01, 0x10


	//----- nvinfo : EIATTR_SPARSE_MMA_MASK
	.align		4
.L_23:
        /*0018*/ 	.byte	0x03, 0x50
        /*001a*/ 	.short	0x0000


	//----- nvinfo : EIATTR_MAXREG_COUNT
	.align		4
        /*001c*/ 	.byte	0x03, 0x1b
        /*001e*/ 	.short	0x00a8


	//----- nvinfo : EIATTR_NUM_BARRIERS
	.align		4
        /*0020*/ 	.byte	0x02, 0x4c
        /*0022*/ 	.byte	0x01
	.zero		1


	//----- nvinfo : EIATTR_EXTERNS
	.align		4
        /*0024*/ 	.byte	0x04, 0x0f
        /*0026*/ 	.short	(.L_25 - .L_24)


	//   ....[0]....
	.align		4
.L_24:
        /*0028*/ 	.word	index@(__assertfail)


	//----- nvinfo : EIATTR_MERCURY_ISA_VERSION
	.align		4
.L_25:
        /*002c*/ 	.byte	0x03, 0x5f
        /*002e*/ 	.short	0x0101


	//----- nvinfo : EIATTR_INT_WARP_WIDE_INSTR_OFFSETS
	.align		4
        /*0030*/ 	.byte	0x04, 0x31
        /*0032*/ 	.short	(.L_27 - .L_26)


	//   ....[0]....
.L_26:
        /*0034*/ 	.word	0x000003f0


	//   ....[1]....
        /*0038*/ 	.word	0x00000420


	//   ....[2]....
        /*003c*/ 	.word	0x00000500


	//----- nvinfo : EIATTR_COOP_GROUP_MASK_REGIDS
	.align		4
.L_27:
        /*0040*/ 	.byte	0x04, 0x29
        /*0042*/ 	.short	(.L_29 - .L_28)


	//   ....[0]....
.L_28:
        /*0044*/ 	.word	0xffffffff


	//   ....[1]....
        /*0048*/ 	.word	0xffffffff


	//   ....[2]....
        /*004c*/ 	.word	0xffffffff


	//   ....[3]....
        /*0050*/ 	.word	0xffffffff


	//   ....[4]....
        /*0054*/ 	.word	0xffffffff


	//----- nvinfo : EIATTR_COOP_GROUP_INSTR_OFFSETS
	.align		4
.L_29:
        /*0058*/ 	.byte	0x04, 0x28
        /*005a*/ 	.short	(.L_31 - .L_30)


	//   ....[0]....
.L_30:
        /*005c*/ 	.word	0x00000060


	//   ....[1]....
        /*0060*/ 	.word	0x00000070


	//   ....[2]....
        /*0064*/ 	.word	0x00000130


	//   ....[3]....
        /*0068*/ 	.word	0x00000300


	//   ....[4]....
        /*006c*/ 	.word	0x00000fb0


	//----- nvinfo : EIATTR_REG_RECONFIG
	.align		4
.L_31:
        /*0070*/ 	.byte	0x01, 0x54
	.zero		2


	//----- nvinfo : EIATTR_SYSCALL_OFFSETS
	.align		4
        /*0074*/ 	.byte	0x04, 0x46
        /*0076*/ 	.short	(.L_33 - .L_32)


	//   ....[0]....
.L_32:
        /*0078*/ 	.word	0x00001170


	//----- nvinfo : EIATTR_MBARRIER_INSTR_OFFSETS
	.align		4
.L_33:
        /*007c*/ 	.byte	0x04, 0x39
        /*007e*/ 	.short	(.L_35 - .L_34)


	//   ....[0]....
.L_34:
        /*0080*/ 	.word	0x00000230
        /*0084*/ 	.word	0x000000ff
        /*0088*/ 	.word	0x00000000
        /*008c*/ 	.short	0x0100
        /*008e*/ 	.byte	0x08
	.zero		1


	//   ....[1]....
        /*0090*/ 	.word	0x00000240
        /*0094*/ 	.word	0x000000ff
        /*0098*/ 	.word	0x00000030
        /*009c*/ 	.short	0x0100
        /*009e*/ 	.byte	0x08
	.zero		1


	//   ....[2]....
        /*00a0*/ 	.word	0x00000250
        /*00a4*/ 	.word	0x000000ff
        /*00a8*/ 	.word	0x00000008
        /*00ac*/ 	.short	0x0100
        /*00ae*/ 	.byte	0x08
	.zero		1


	//   ....[3]....
        /*00b0*/ 	.word	0x00000260
        /*00b4*/ 	.word	0x000000ff
        /*00b8*/ 	.word	0x00000038
        /*00bc*/ 	.short	0x0100
        /*00be*/ 	.byte	0x08
	.zero		1


	//   ....[4]....
        /*00c0*/ 	.word	0x00000270
        /*00c4*/ 	.word	0x000000ff
        /*00c8*/ 	.word	0x00000010
        /*00cc*/ 	.short	0x0100
        /*00ce*/ 	.byte	0x08
	.zero		1


	//   ....[5]....
        /*00d0*/ 	.word	0x00000280
        /*00d4*/ 	.word	0x000000ff
        /*00d8*/ 	.word	0x00000040
        /*00dc*/ 	.short	0x0100
        /*00de*/ 	.byte	0x08
	.zero		1


	//   ....[6]....
        /*00e0*/ 	.word	0x00000290
        /*00e4*/ 	.word	0x000000ff
        /*00e8*/ 	.word	0x00000018
        /*00ec*/ 	.short	0x0100
        /*00ee*/ 	.byte	0x08
	.zero		1


	//   ....[7]....
        /*00f0*/ 	.word	0x000002a0
        /*00f4*/ 	.word	0x000000ff
        /*00f8*/ 	.word	0x00000048
        /*00fc*/ 	.short	0x0100
        /*00fe*/ 	.byte	0x08
	.zero		1


	//   ....[8]....
        /*0100*/ 	.word	0x000002b0
        /*0104*/ 	.word	0x000000ff
        /*0108*/ 	.word	0x00000020
        /*010c*/ 	.short	0x0100
        /*010e*/ 	.byte	0x08
	.zero		1


	//   ....[9]....
        /*0110*/ 	.word	0x000002c0
        /*0114*/ 	.word	0x000000ff
        /*0118*/ 	.word	0x00000050
        /*011c*/ 	.short	0x0100
        /*011e*/ 	.byte	0x08
	.zero		1


	//   ....[10]....
        /*0120*/ 	.word	0x000002d0
        /*0124*/ 	.word	0x000000ff
        /*0128*/ 	.word	0x00000028
        /*012c*/ 	.short	0x0100
        /*012e*/ 	.byte	0x08
	.zero		1


	//   ....[11]....
        /*0130*/ 	.word	0x000002e0
        /*0134*/ 	.word	0x000000ff
        /*0138*/ 	.word	0x00000058
        /*013c*/ 	.short	0x0100
        /*013e*/ 	.byte	0x08
	.zero		1


	//   ....[12]....
        /*0140*/ 	.word	0x00000570
        /*0144*/ 	.word	0x000000ff
        /*0148*/ 	.word	0x00000070
        /*014c*/ 	.short	0x0100
        /*014e*/ 	.byte	0x06
	.zero		1


	//   ....[13]....
        /*0150*/ 	.word	0x000005d0
        /*0154*/ 	.word	0x000000ff
        /*0158*/ 	.word	0x00000078
        /*015c*/ 	.short	0x0100
        /*015e*/ 	.byte	0x06
	.zero		1


	//   ....[14]....
        /*0160*/ 	.word	0x000011f0
        /*0164*/ 	.word	0x00000003
        /*0168*/ 	.word	0x00000000
        /*016c*/ 	.short	0x010a
        /*016e*/ 	.byte	0x3f
	.zero		1


	//   ....[15]....
        /*0170*/ 	.word	0x00001230
        /*0174*/ 	.word	0x00000003
        /*0178*/ 	.word	0x00000000
        /*017c*/ 	.short	0x010a
        /*017e*/ 	.byte	0x3f
	.zero		1


	//   ....[16]....
        /*0180*/ 	.word	0x00002330
        /*0184*/ 	.word	0x000000ff
        /*0188*/ 	.word	0x00000000
        /*018c*/ 	.short	0x010a
        /*018e*/ 	.byte	0x08
	.zero		1


	//   ....[17]....
        /*0190*/ 	.word	0x00002370
        /*0194*/ 	.word	0x000000ff
        /*0198*/ 	.word	0x00000000
        /*019c*/ 	.short	0x010a
        /*019e*/ 	.byte	0x08
	.zero		1


	//   ....[18]....
        /*01a0*/ 	.word	0x00003340
        /*01a4*/ 	.word	0x000000ff
        /*01a8*/ 	.word	0x00000000
        /*01ac*/ 	.short	0x0101
        /*01ae*/ 	.byte	0x08
	.zero		1


	//   ....[19]....
        /*01b0*/ 	.word	0x000034f0
        /*01b4*/ 	.word	0x00000000
        /*01b8*/ 	.word	0x00000000
        /*01bc*/ 	.short	0x0101
        /*01be*/ 	.byte	0x3f
	.zero		1


	//   ....[20]....
        /*01c0*/ 	.word	0x000097f0
        /*01c4*/ 	.word	0x0000000e
        /*01c8*/ 	.word	0x00000030
        /*01cc*/ 	.short	0x010a
        /*01ce*/ 	.byte	0x3f
	.zero		1


	//   ....[21]....
        /*01d0*/ 	.word	0x00009b70
        /*01d4*/ 	.word	0x00000006
        /*01d8*/ 	.word	0x00000078
        /*01dc*/ 	.short	0x0101
        /*01de*/ 	.byte	0x3f
	.zero		1


	//   ....[22]....
        /*01e0*/ 	.word	0x0000a2a0
        /*01e4*/ 	.word	0x00000007
        /*01e8*/ 	.word	0x00000000
        /*01ec*/ 	.short	0x010a
        /*01ee*/ 	.byte	0x3f
	.zero		1


	//   ....[23]....
        /*01f0*/ 	.word	0x0000a320
        /*01f4*/ 	.word	0x00000009
        /*01f8*/ 	.word	0x00000000
        /*01fc*/ 	.short	0x010a
        /*01fe*/ 	.byte	0x3f
	.zero		1


	//   ....[24]....
        /*0200*/ 	.word	0x0000a3b0
        /*0204*/ 	.word	0x00000006
        /*0208*/ 	.word	0x00000000
        /*020c*/ 	.short	0x010a
        /*020e*/ 	.byte	0x3f
	.zero		1


	//   ....[25]....
        /*0210*/ 	.word	0x0000a440
        /*0214*/ 	.word	0x00000009
        /*0218*/ 	.word	0x00000000
        /*021c*/ 	.short	0x010a
        /*021e*/ 	.byte	0x3f
	.zero		1


	//   ....[26]....
        /*0220*/ 	.word	0x0000a4d0
        /*0224*/ 	.word	0x00000006
        /*0228*/ 	.word	0x00000000
        /*022c*/ 	.short	0x010a
        /*022e*/ 	.byte	0x3f
	.zero		1


	//   ....[27]....
        /*0230*/ 	.word	0x0000a560
        /*0234*/ 	.word	0x00000003
        /*0238*/ 	.word	0x00000000
        /*023c*/ 	.short	0x010a
        /*023e*/ 	.byte	0x3f
	.zero		1


	//   ....[28]....
        /*0240*/ 	.word	0x0000a5c0
        /*0244*/ 	.word	0x00000003
        /*0248*/ 	.word	0x00000000
        /*024c*/ 	.short	0x010a
        /*024e*/ 	.byte	0x3f
	.zero		1


	//   ....[29]....
        /*0250*/ 	.word	0x0000a620
        /*0254*/ 	.word	0x00000005
        /*0258*/ 	.word	0x00000000
        /*025c*/ 	.short	0x010a
        /*025e*/ 	.byte	0x3f
	.zero		1


	//   ....[30]....
        /*0260*/ 	.word	0x0000a6f0
        /*0264*/ 	.word	0x0000000e
        /*0268*/ 	.word	0x00000030
        /*026c*/ 	.short	0x010a
        /*026e*/ 	.byte	0x3f
	.zero		1


	//   ....[31]....
        /*0270*/ 	.word	0x0000a7c0
        /*0274*/ 	.word	0x00000007
        /*0278*/ 	.word	0x00000000
        /*027c*/ 	.short	0x010a
        /*027e*/ 	.byte	0x3f
	.zero		1


	//   ....[32]....
        /*0280*/ 	.word	0x0000a810
        /*0284*/ 	.word	0x00000009
        /*0288*/ 	.word	0x00000000
        /*028c*/ 	.short	0x010a
        /*028e*/ 	.byte	0x3f
	.zero		1


	//   ....[33]....
        /*0290*/ 	.word	0x0000a860
        /*0294*/ 	.word	0x00000006
        /*0298*/ 	.word	0x00000000
        /*029c*/ 	.short	0x010a
        /*029e*/ 	.byte	0x3f
	.zero		1


	//   ....[34]....
        /*02a0*/ 	.word	0x0000a8b0
        /*02a4*/ 	.word	0x00000009
        /*02a8*/ 	.word	0x00000000
        /*02ac*/ 	.short	0x010a
        /*02ae*/ 	.byte	0x3f
	.zero		1


	//   ....[35]....
        /*02b0*/ 	.word	0x0000a900
        /*02b4*/ 	.word	0x00000006
        /*02b8*/ 	.word	0x00000000
        /*02bc*/ 	.short	0x010a
        /*02be*/ 	.byte	0x3f
	.zero		1


	//----- nvinfo : EIATTR_NUM_MBARRIERS
	.align		4
.L_35:
        /*02c0*/ 	.byte	0x03, 0x38
        /*02c2*/ 	.short	0x000e


	//----- nvinfo : EIATTR_EXIT_INSTR_OFFSETS
	.align		4
        /*02c4*/ 	.byte	0x04, 0x1c
        /*02c6*/ 	.short	(.L_37 - .L_36)


	//   ....[0]....
.L_36:
        /*02c8*/ 	.word	0x00000620


	//   ....[1]....
        /*02cc*/ 	.word	0x00000ee0


	//   ....[2]....
        /*02d0*/ 	.word	0x00008e60


	//   ....[3]....
        /*02d4*/ 	.word	0x00009490


	//   ....[4]....
        /*02d8*/ 	.word	0x0000a5b0


	//----- nvinfo : EIATTR_MAX_THREADS
	.align		4
.L_37:
        /*02dc*/ 	.byte	0x04, 0x05
        /*02de*/ 	.short	(.L_39 - .L_38)
.L_38:
        /*02e0*/ 	.word	0x00000180
        /*02e4*/ 	.word	0x00000001
        /*02e8*/ 	.word	0x00000001


	//----- nvinfo : EIATTR_CRS_STACK_SIZE
	.align		4
.L_39:
        /*02ec*/ 	.byte	0x04, 0x1e
        /*02ee*/ 	.short	(.L_41 - .L_40)
.L_40:
        /*02f0*/ 	.word	0x00000000


	//----- nvinfo : EIATTR_CBANK_PARAM_SIZE
	.align		4
.L_41:
        /*02f4*/ 	.byte	0x03, 0x19
        /*02f6*/ 	.short	0x0470


	//----- nvinfo : EIATTR_PARAM_CBANK
	.align		4
        /*02f8*/ 	.byte	0x04, 0x0a
        /*02fa*/ 	.short	(.L_43 - .L_42)
	.align		4
.L_42:
        /*02fc*/ 	.word	index@(.nv.constant0._ZN7cutlass13device_kernelINS_4gemm6kernel13GemmUniversalIN4cute5tupleIJiiiiEEENS1_10collective13CollectiveMmaINS1_34MainloopSm90TmaGmmaWarpSpecializedILi6ENS5_IJNS4_1CILi1EEESB_SB_EEENS1_35KernelTmaWarpSpecializedCooperativeEEENS5_IJNSA_ILi192EEENSA_ILi80EEENSA_ILi64EEEEEENS_10bfloat16_tENS5_IJlSB_lEEESJ_SK_NS4_8TiledMMAINS4_8MMA_AtomIJNS4_4SM904GMMA27MMA_64x16x16_F32BF16BF16_SSILNSO_5MajorE0ELSQ_0ELNSO_7ScaleInE1ELSR_1EEEEEENS4_6LayoutINS5_IJNSA_ILi2EEESB_SB_EEENS5_IJSB_NSA_ILi0EEESX_EEEEENS5_IJNS4_10UnderscoreES10_S10_EEEEENS4_13SM90_TMA_LOADENS4_14ComposedLayoutINS4_7SwizzleILi3ELi4ELi3EEENS4_18smem_ptr_flag_bitsILi16EEENSU_INS5_IJNSA_ILi8EEESH_EEENS5_IJSH_SB_EEEEEEEvNS4_8identityES13_S1D_vS1E_EENS_8epilogue10collective6detail29Sm90TmaWarpSpecializedAdapterINS1H_15DefaultEpilogueISJ_SK_SK_NS1G_6thread17LinearCombinationISJ_Li1EffLNS1L_9ScaleType4KindE0ELNS_15FloatRoundStyleE2ESJ_EENS1_15EpilogueDefaultEEEEEvvEEEEvNT_6ParamsE)
        /*0300*/ 	.short	0x0210
        /*0302*/ 	.short	0x0470


	//----- nvinfo : EIATTR_SW_WAR
	.align		4
.L_43:
        /*0304*/ 	.byte	0x04, 0x36
        /*0306*/ 	.short	(.L_45 - .L_44)
.L_44:
        /*0308*/ 	.word	0x00000008
.L_45:


//--------------------- .nv.callgraph             --------------------------
	.section	.nv.callgraph,"",@"SHT_CUDA_CALLGRAPH"
	.align	4
	.sectionentsize	8
	.align		4
        /*0000*/ 	.word	0x00000000
	.align		4
        /*0004*/ 	.word	0xffffffff
	.align		4
        /*0008*/ 	.word	index@(_ZN7cutlass13device_kernelINS_4gemm6kernel13GemmUniversalIN4cute5tupleIJiiiiEEENS1_10collective13CollectiveMmaINS1_34MainloopSm90TmaGmmaWarpSpecializedILi6ENS5_IJNS4_1CILi1EEESB_SB_EEENS1_35KernelTmaWarpSpecializedCooperativeEEENS5_IJNSA_ILi192EEENSA_ILi80EEENSA_ILi64EEEEEENS_10bfloat16_tENS5_IJlSB_lEEESJ_SK_NS4_8TiledMMAINS4_8MMA_AtomIJNS4_4SM904GMMA27MMA_64x16x16_F32BF16BF16_SSILNSO_5MajorE0ELSQ_0ELNSO_7ScaleInE1ELSR_1EEEEEENS4_6LayoutINS5_IJNSA_ILi2EEESB_SB_EEENS5_IJSB_NSA_ILi0EEESX_EEEEENS5_IJNS4_10UnderscoreES10_S10_EEEEENS4_13SM90_TMA_LOADENS4_14ComposedLayoutINS4_7SwizzleILi3ELi4ELi3EEENS4_18smem_ptr_flag_bitsILi16EEENSU_INS5_IJNSA_ILi8EEESH_EEENS5_IJSH_SB_EEEEEEEvNS4_8identityES13_S1D_vS1E_EENS_8epilogue10collective6detail29Sm90TmaWarpSpecializedAdapterINS1H_15DefaultEpilogueISJ_SK_SK_NS1G_6thread17LinearCombinationISJ_Li1EffLNS1L_9ScaleType4KindE0ELNS_15FloatRoundStyleE2ESJ_EENS1_15EpilogueDefaultEEEEEvvEEEEvNT_6ParamsE)
	.align		4
        /*000c*/ 	.word	index@(__assertfail)
	.align		4
        /*0010*/ 	.word	0x00000000
	.align		4
        /*0014*/ 	.word	0xfffffffe
	.align		4
        /*0018*/ 	.word	0x00000000
	.align		4
        /*001c*/ 	.word	0xfffffffd
	.align		4
        /*0020*/ 	.word	0x00000000
	.align		4
        /*0024*/ 	.word	0xfffffffc


//--------------------- .nv.constant4             --------------------------
	.section	.nv.constant4,"a",@progbits
	.align	8
	.align		8
.nv.constant4:
        /*0000*/ 	.dword	__assertfail
	.align		8
        /*0008*/ 	.dword	__unnamed_1
	.align		8
        /*0010*/ 	.dword	_ZN40_INTERNAL_ea90e665_4_k_cu_ad58518d_167194cuda3std3__45__cpo5beginE
	.align		8
        /*0018*/ 	.dword	_ZN40_INTERNAL_ea90e665_4_k_cu_ad58518d_167194cuda3std3__45__cpo3endE
	.align		8
        /*0020*/ 	.dword	_ZN40_INTERNAL_ea90e665_4_k_cu_ad58518d_167194cuda3std3__45__cpo6cbeginE
	.align		8
        /*0028*/ 	.dword	_ZN40_INTERNAL_ea90e665_4_k_cu_ad58518d_167194cuda3std3__45__cpo4cendE
	.align		8
        /*0030*/ 	.dword	_ZN40_INTERNAL_ea90e665_4_k_cu_ad58518d_167194cuda3std3__442_GLOBAL__N__ea90e665_4_k_cu_ad58518d_167196ignoreE
	.align		8
        /*0038*/ 	.dword	_ZN40_INTERNAL_ea90e665_4_k_cu_ad58518d_167194cuda3std3__419piecewise_constructE
	.align		8
        /*0040*/ 	.dword	_ZN40_INTERNAL_ea90e665_4_k_cu_ad58518d_167194cuda3std3__48in_placeE
	.align		8
        /*0048*/ 	.dword	_ZN40_INTERNAL_ea90e665_4_k_cu_ad58518d_167194cuda3std6ranges3__45__cpo4swapE
	.align		8
        /*0050*/ 	.dword	_ZN40_INTERNAL_ea90e665_4_k_cu_ad58518d_167194cuda3std6ranges3__45__cpo9iter_moveE
	.align		8
        /*0058*/ 	.dword	_ZN40_INTERNAL_ea90e665_4_k_cu_ad58518d_167194cute7productE
	.align		8
        /*0060*/ 	.dword	_ZN40_INTERNAL_ea90e665_4_k_cu_ad58518d_167194cute1_E
	.align		8
        /*0068*/ 	.dword	$str$22
	.align		8
        /*0070*/ 	.dword	$str$23


//--------------------- .text._ZN7cutlass13device_kernelINS_4gemm6kernel13GemmUniversalIN4cute5tupleIJiiiiEEENS1_10collective13CollectiveMmaINS1_34MainloopSm90TmaGmmaWarpSpecializedILi6ENS5_IJNS4_1CILi1EEESB_SB_EEENS1_35KernelTmaWarpSpecializedCooperativeEEENS5_IJNSA_ILi192EEENSA_ILi80EEENSA_ILi64EEEEEENS_10bfloat16_tENS5_IJlSB_lEEESJ_SK_NS4_8TiledMMAINS4_8MMA_AtomIJNS4_4SM904GMMA27MMA_64x16x16_F32BF16BF16_SSILNSO_5MajorE0ELSQ_0ELNSO_7ScaleInE1ELSR_1EEEEEENS4_6LayoutINS5_IJNSA_ILi2EEESB_SB_EEENS5_IJSB_NSA_ILi0EEESX_EEEEENS5_IJNS4_10UnderscoreES10_S10_EEEEENS4_13SM90_TMA_LOADENS4_14ComposedLayoutINS4_7SwizzleILi3ELi4ELi3EEENS4_18smem_ptr_flag_bitsILi16EEENSU_INS5_IJNSA_ILi8EEESH_EEENS5_IJSH_SB_EEEEEEEvNS4_8identityES13_S1D_vS1E_EENS_8epilogue10collective6detail29Sm90TmaWarpSpecializedAdapterINS1H_15DefaultEpilogueISJ_SK_SK_NS1G_6thread17LinearCombinationISJ_Li1EffLNS1L_9ScaleType4KindE0ELNS_15FloatRoundStyleE2ESJ_EENS1_15EpilogueDefaultEEEEEvvEEEEvNT_6ParamsE --------------------------
	.section	.text._ZN7cutlass13device_kernelINS_4gemm6kernel13GemmUniversalIN4cute5tupleIJiiiiEEENS1_10collective13CollectiveMmaINS1_34MainloopSm90TmaGmmaWarpSpecializedILi6ENS5_IJNS4_1CILi1EEESB_SB_EEENS1_35KernelTmaWarpSpecializedCooperativeEEENS5_IJNSA_ILi192EEENSA_ILi80EEENSA_ILi64EEEEEENS_10bfloat16_tENS5_IJlSB_lEEESJ_SK_NS4_8TiledMMAINS4_8MMA_AtomIJNS4_4SM904GMMA27MMA_64x16x16_F32BF16BF16_SSILNSO_5MajorE0ELSQ_0ELNSO_7ScaleInE1ELSR_1EEEEEENS4_6LayoutINS5_IJNSA_ILi2EEESB_SB_EEENS5_IJSB_NSA_ILi0EEESX_EEEEENS5_IJNS4_10UnderscoreES10_S10_EEEEENS4_13SM90_TMA_LOADENS4_14ComposedLayoutINS4_7SwizzleILi3ELi4ELi3EEENS4_18smem_ptr_flag_bitsILi16EEENSU_INS5_IJNSA_ILi8EEESH_EEENS5_IJSH_SB_EEEEEEEvNS4_8identityES13_S1D_vS1E_EENS_8epilogue10collective6detail29Sm90TmaWarpSpecializedAdapterINS1H_15DefaultEpilogueISJ_SK_SK_NS1G_6thread17LinearCombinationISJ_Li1EffLNS1L_9ScaleType4KindE0ELNS_15FloatRoundStyleE2ESJ_EENS1_15EpilogueDefaultEEEEEvvEEEEvNT_6ParamsE,"ax",@progbits
	.align	128
.text._ZN7cutlass13device_kernelINS_4gemm6kernel13GemmUniversalIN4cute5tupleIJiiiiEEENS1_10collective13CollectiveMmaINS1_34MainloopSm90TmaGmmaWarpSpecializedILi6ENS5_IJNS4_1CILi1EEESB_SB_EEENS1_35KernelTmaWarpSpecializedCooperativeEEENS5_IJNSA_ILi192EEENSA_ILi80EEENSA_ILi64EEEEEENS_10bfloat16_tENS5_IJlSB_lEEESJ_SK_NS4_8TiledMMAINS4_8MMA_AtomIJNS4_4SM904GMMA27MMA_64x16x16_F32BF16BF16_SSILNSO_5MajorE0ELSQ_0ELNSO_7ScaleInE1ELSR_1EEEEEENS4_6LayoutINS5_IJNSA_ILi2EEESB_SB_EEENS5_IJSB_NSA_ILi0EEESX_EEEEENS5_IJNS4_10UnderscoreES10_S10_EEEEENS4_13SM90_TMA_LOADENS4_14ComposedLayoutINS4_7SwizzleILi3ELi4ELi3EEENS4_18smem_ptr_flag_bitsILi16EEENSU_INS5_IJNSA_ILi8EEESH_EEENS5_IJSH_SB_EEEEEEEvNS4_8identityES13_S1D_vS1E_EENS_8epilogue10collective6detail29Sm90TmaWarpSpecializedAdapterINS1H_15DefaultEpilogueISJ_SK_SK_NS1G_6thread17LinearCombinationISJ_Li1EffLNS1L_9ScaleType4KindE0ELNS_15FloatRoundStyleE2ESJ_EENS1_15EpilogueDefaultEEEEEvvEEEEvNT_6ParamsE:
        .type           _ZN7cutlass13device_kernelINS_4gemm6kernel13GemmUniversalIN4cute5tupleIJiiiiEEENS1_10collective13CollectiveMmaINS1_34MainloopSm90TmaGmmaWarpSpecializedILi6ENS5_IJNS4_1CILi1EEESB_SB_EEENS1_35KernelTmaWarpSpecializedCooperativeEEENS5_IJNSA_ILi192EEENSA_ILi80EEENSA_ILi64EEEEEENS_10bfloat16_tENS5_IJlSB_lEEESJ_SK_NS4_8TiledMMAINS4_8MMA_AtomIJNS4_4SM904GMMA27MMA_64x16x16_F32BF16BF16_SSILNSO_5MajorE0ELSQ_0ELNSO_7ScaleInE1ELSR_1EEEEEENS4_6LayoutINS5_IJNSA_ILi2EEESB_SB_EEENS5_IJSB_NSA_ILi0EEESX_EEEEENS5_IJNS4_10UnderscoreES10_S10_EEEEENS4_13SM90_TMA_LOADENS4_14ComposedLayoutINS4_7SwizzleILi3ELi4ELi3EEENS4_18smem_ptr_flag_bitsILi16EEENSU_INS5_IJNSA_ILi8EEESH_EEENS5_IJSH_SB_EEEEEEEvNS4_8identityES13_S1D_vS1E_EENS_8epilogue10collective6detail29Sm90TmaWarpSpecializedAdapterINS1H_15DefaultEpilogueISJ_SK_SK_NS1G_6thread17LinearCombinationISJ_Li1EffLNS1L_9ScaleType4KindE0ELNS_15FloatRoundStyleE2ESJ_EENS1_15EpilogueDefaultEEEEEvvEEEEvNT_6ParamsE,@function
        .size           _ZN7cutlass13device_kernelINS_4gemm6kernel13GemmUniversalIN4cute5tupleIJiiiiEEENS1_10collective13CollectiveMmaINS1_34MainloopSm90TmaGmmaWarpSpecializedILi6ENS5_IJNS4_1CILi1EEESB_SB_EEENS1_35KernelTmaWarpSpecializedCooperativeEEENS5_IJNSA_ILi192EEENSA_ILi80EEENSA_ILi64EEEEEENS_10bfloat16_tENS5_IJlSB_lEEESJ_SK_NS4_8TiledMMAINS4_8MMA_AtomIJNS4_4SM904GMMA27MMA_64x16x16_F32BF16BF16_SSILNSO_5MajorE0ELSQ_0ELNSO_7ScaleInE1ELSR_1EEEEEENS4_6LayoutINS5_IJNSA_ILi2EEESB_SB_EEENS5_IJSB_NSA_ILi0EEESX_EEEEENS5_IJNS4_10UnderscoreES10_S10_EEEEENS4_13SM90_TMA_LOADENS4_14ComposedLayoutINS4_7SwizzleILi3ELi4ELi3EEENS4_18smem_ptr_flag_bitsILi16EEENSU_INS5_IJNSA_ILi8EEESH_EEENS5_IJSH_SB_EEEEEEEvNS4_8identityES13_S1D_vS1E_EENS_8epilogue10collective6detail29Sm90TmaWarpSpecializedAdapterINS1H_15DefaultEpilogueISJ_SK_SK_NS1G_6thread17LinearCombinationISJ_Li1EffLNS1L_9ScaleType4KindE0ELNS_15FloatRoundStyleE2ESJ_EENS1_15EpilogueDefaultEEEEEvvEEEEvNT_6ParamsE,(.L_x_228 - _ZN7cutlass13device_kernelINS_4gemm6kernel13GemmUniversalIN4cute5tupleIJiiiiEEENS1_10collective13CollectiveMmaINS1_34MainloopSm90TmaGmmaWarpSpecializedILi6ENS5_IJNS4_1CILi1EEESB_SB_EEENS1_35KernelTmaWarpSpecializedCooperativeEEENS5_IJNSA_ILi192EEENSA_ILi80EEENSA_ILi64EEEEEENS_10bfloat16_tENS5_IJlSB_lEEESJ_SK_NS4_8TiledMMAINS4_8MMA_AtomIJNS4_4SM904GMMA27MMA_64x16x16_F32BF16BF16_SSILNSO_5MajorE0ELSQ_0ELNSO_7ScaleInE1ELSR_1EEEEEENS4_6LayoutINS5_IJNSA_ILi2EEESB_SB_EEENS5_IJSB_NSA_ILi0EEESX_EEEEENS5_IJNS4_10UnderscoreES10_S10_EEEEENS4_13SM90_TMA_LOADENS4_14ComposedLayoutINS4_7SwizzleILi3ELi4ELi3EEENS4_18smem_ptr_flag_bitsILi16EEENSU_INS5_IJNSA_ILi8EEESH_EEENS5_IJSH_SB_EEEEEEEvNS4_8identityES13_S1D_vS1E_EENS_8epilogue10collective6detail29Sm90TmaWarpSpecializedAdapterINS1H_15DefaultEpilogueISJ_SK_SK_NS1G_6thread17LinearCombinationISJ_Li1EffLNS1L_9ScaleType4KindE0ELNS_15FloatRoundStyleE2ESJ_EENS1_15EpilogueDefaultEEEEEvvEEEEvNT_6ParamsE)
        .other          _ZN7cutlass13device_kernelINS_4gemm6kernel13GemmUniversalIN4cute5tupleIJiiiiEEENS1_10collective13CollectiveMmaINS1_34MainloopSm90TmaGmmaWarpSpecializedILi6ENS5_IJNS4_1CILi1EEESB_SB_EEENS1_35KernelTmaWarpSpecializedCooperativeEEENS5_IJNSA_ILi192EEENSA_ILi80EEENSA_ILi64EEEEEENS_10bfloat16_tENS5_IJlSB_lEEESJ_SK_NS4_8TiledMMAINS4_8MMA_AtomIJNS4_4SM904GMMA27MMA_64x16x16_F32BF16BF16_SSILNSO_5MajorE0ELSQ_0ELNSO_7ScaleInE1ELSR_1EEEEEENS4_6LayoutINS5_IJNSA_ILi2EEESB_SB_EEENS5_IJSB_NSA_ILi0EEESX_EEEEENS5_IJNS4_10UnderscoreES10_S10_EEEEENS4_13SM90_TMA_LOADENS4_14ComposedLayoutINS4_7SwizzleILi3ELi4ELi3EEENS4_18smem_ptr_flag_bitsILi16EEENSU_INS5_IJNSA_ILi8EEESH_EEENS5_IJSH_SB_EEEEEEEvNS4_8identityES13_S1D_vS1E_EENS_8epilogue10collective6detail29Sm90TmaWarpSpecializedAdapterINS1H_15DefaultEpilogueISJ_SK_SK_NS1G_6thread17LinearCombinationISJ_Li1EffLNS1L_9ScaleType4KindE0ELNS_15FloatRoundStyleE2ESJ_EENS1_15EpilogueDefaultEEEEEvvEEEEvNT_6ParamsE,@"STO_CUDA_ENTRY STV_DEFAULT"
_ZN7cutlass13device_kernelINS_4gemm6kernel13GemmUniversalIN4cute5tupleIJiiiiEEENS1_10collective13CollectiveMmaINS1_34MainloopSm90TmaGmmaWarpSpecializedILi6ENS5_IJNS4_1CILi1EEESB_SB_EEENS1_35KernelTmaWarpSpecializedCooperativeEEENS5_IJNSA_ILi192EEENSA_ILi80EEENSA_ILi64EEEEEENS_10bfloat16_tENS5_IJlSB_lEEESJ_SK_NS4_8TiledMMAINS4_8MMA_AtomIJNS4_4SM904GMMA27MMA_64x16x16_F32BF16BF16_SSILNSO_5MajorE0ELSQ_0ELNSO_7ScaleInE1ELSR_1EEEEEENS4_6LayoutINS5_IJNSA_ILi2EEESB_SB_EEENS5_IJSB_NSA_ILi0EEESX_EEEEENS5_IJNS4_10UnderscoreES10_S10_EEEEENS4_13SM90_TMA_LOADENS4_14ComposedLayoutINS4_7SwizzleILi3ELi4ELi3EEENS4_18smem_ptr_flag_bitsILi16EEENSU_INS5_IJNSA_ILi8EEESH_EEENS5_IJSH_SB_EEEEEEEvNS4_8identityES13_S1D_vS1E_EENS_8epilogue10collective6detail29Sm90TmaWarpSpecializedAdapterINS1H_15DefaultEpilogueISJ_SK_SK_NS1G_6thread17LinearCombinationISJ_Li1EffLNS1L_9ScaleType4KindE0ELNS_15FloatRoundStyleE2ESJ_EENS1_15EpilogueDefaultEEEEEvvEEEEvNT_6ParamsE:
[----:B------:R-:W0:Y:S01]  /*0000*/  LDC R1, c[0x0][0x28] ;  /* 0x00000a00ff017b82 */ /* 0x000e220000000800 */
[----:B------:R-:W1:Y:S01]  /*0010*/  S2R R18, SR_TID.X ;  /* 0x0000000000127919 */ /* 0x000e620000002100 */
[----:B------:R-:W-:Y:S01]  /*0020*/  ELECT P0, URZ, PT ;  /* 0x00000000003f782f */ /* 0x000fe20003800000 */
[----:B------:R-:W-:Y:S01]  /*0030*/  BSSY B0, `(.L_x_0) ;  /* 0x000000f000007945 */ /* 0x000fe20003800000 */
[--C-:B-1----:R-:W-:Y:S02]  /*0040*/  SHF.R.U32.HI R0, RZ, 0x5, R18.reuse ;  /* 0x00000005ff007819 */ /* 0x102fe40000011612 */
[----:B------:R-:W-:-:S03]  /*0050*/  SHF.R.U32.HI R22, RZ, 0x7, R18 ;  /* 0x00000007ff167819 */ /* 0x000fc60000011612 */
[----:B------:R-:W1:Y:S04]  /*0060*/  SHFL.IDX PT, R5, R0, RZ, 0x1f ;  /* 0x00001fff00057589 */ /* 0x000e6800000e0000 */
[----:B------:R2:W3:Y:S01]  /*0070*/  SHFL.IDX PT, R8, R22, RZ, 0x1f ;  /* 0x00001fff16087589 */ /* 0x0004e200000e0000 */
[----:B-1----:R-:W-:-:S13]  /*0080*/  ISETP.NE.OR P0, PT, R5, RZ, !P0 ;  /* 0x000000ff0500720c */ /* 0x002fda0004705670 */
[----:B0-23--:R-:W-:Y:S05]  /*0090*/  @P0 BRA `(.L_x_1) ;  /* 0x0000000000200947 */ /* 0x00dfea0003800000 */
[----:B------:R-:W-:Y:S02]  /*00a0*/  ULDC.64 UR4, c[0x0][0x198] ;  /* 0x0000660000047ab9 */ /* 0x000fe40000000a00 */
[----:B------:R-:W-:Y:S02]  /*00b0*/  UIADD3 UR6, UP0, UR4, 0xf0, URZ ;  /* 0x000000f004067890 */ /* 0x000fe4000ff1e03f */
[----:B------:R-:W-:Y:S02]  /*00c0*/  UIADD3 UR4, UP1, UR4, 0x1f0, URZ ;  /* 0x000001f004047890 */ /* 0x000fe4000ff3e03f */
[----:B------:R-:W-:Y:S02]  /*00d0*/  UIADD3.X UR7, URZ, UR5, URZ, UP0, !UPT ;  /* 0x000000053f077290 */ /* 0x000fe400087fe43f */
[----:B------:R-:W-:-:S07]  /*00e0*/  UIADD3.X UR5, URZ, UR5, URZ, UP1, !UPT ;  /* 0x000000053f057290 */ /* 0x000fce0008ffe43f */
[----:B------:R0:W-:Y:S02]  /*00f0*/  UTMACCTL.PF [UR6] ;  /* 0x00000000060079b9 */ /* 0x0001e40008040000 */
[----:B------:R0:W-:Y:S02]  /*0100*/  UTMACCTL.PF [UR4] ;  /* 0x00000000040079b9 */ /* 0x0001e40008040000 */
[----:B0-----:R-:W-:Y:S01]  /*0110*/  NOP ;  /* 0x0000000000007918 */ /* 0x001fe20000000000 */
.L_x_1:
[----:B------:R-:W-:Y:S05]  /*0120*/  BSYNC B0 ;  /* 0x0000000000007941 */ /* 0x000fea0003800000 */
.L_x_0:
[----:B------:R-:W0:Y:S02]  /*0130*/  SHFL.IDX PT, R2, R0, RZ, 0x1f ;  /* 0x00001fff00027589 */ /* 0x000e2400000e0000 */
[----:B0-----:R-:W-:-:S13]  /*0140*/  ISETP.NE.AND P0, PT, R2, RZ, PT ;  /* 0x000000ff0200720c */ /* 0x001fda0003f05270 */
[----:B------:R-:W-:Y:S05]  /*0150*/  @P0 BRA `(.L_x_2) ;  /* 0x0000000000680947 */ /* 0x000fea0003800000 */
[----:B------:R-:W0:Y:S01]  /*0160*/  S2UR UR8, SR_CgaCtaId ;  /* 0x00000000000879c3 */ /* 0x000e220000008800 */
[----:B------:R-:W-:Y:S01]  /*0170*/  UMOV UR4, 0x400 ;  /* 0x0000040000047882 */ /* 0x000fe20000000000 */
[----:B------:R-:W-:Y:S01]  /*0180*/  UMOV UR5, 0x1 ;  /* 0x0000000100057882 */ /* 0x000fe20000000000 */
[----:B------:R-:W-:Y:S01]  /*0190*/  UMOV UR6, 0x100 ;  /* 0x0000010000067882 */ /* 0x000fe20000000000 */
[----:B------:R-:W-:Y:S01]  /*01a0*/  ELECT P0, URZ, PT ;  /* 0x00000000003f782f */ /* 0x000fe20003800000 */
[----:B------:R-:W-:-:S04]  /*01b0*/  UIADD3 UR6, -UR6, 0x100000, URZ ;  /* 0x0010000006067890 */ /* 0x000fc8000fffe13f */
[----:B------:R-:W-:Y:S02]  /*01c0*/  USHF.L.U32 UR7, UR6, 0xb, URZ ;  /* 0x0000000b06077899 */ /* 0x000fe4000800063f */
[----:B------:R-:W-:Y:S02]  /*01d0*/  USHF.L.U32 UR6, UR6, 0x1, URZ ;  /* 0x0000000106067899 */ /* 0x000fe4000800063f */
[----:B0-----:R-:W-:Y:S02]  /*01e0*/  ULEA UR8, UR8, UR4, 0x18 ;  /* 0x0000000408087291 */ /* 0x001fe4000f8ec03f */
[----:B------:R-:W-:-:S04]  /*01f0*/  UIADD3 UR4, -UR5, 0x100000, URZ ;  /* 0x0010000005047890 */ /* 0x000fc8000fffe13f */
[----:B------:R-:W-:Y:S02]  /*0200*/  USHF.L.U32 UR5, UR4, 0xb, URZ ;  /* 0x0000000b04057899 */ /* 0x000fe4000800063f */
[----:B------:R-:W-:Y:S01]  /*0210*/  USHF.L.U32 UR4, UR4, 0x1, URZ ;  /* 0x0000000104047899 */ /* 0x000fe2000800063f */
[----:B------:R-:W0:Y:S11]  /*0220*/  FENCE.VIEW.ASYNC.S ;  /* 0x00000000000073c6 */ /* 0x000e360000000000 */
[----:B0-----:R0:W1:Y:S01]  /*0230*/  SYNCS.EXCH.64 URZ, [UR8], UR4 ;  /* 0x00000004083f75b2 */ /* 0x0010620008000100 */
[----:B------:R0:W2:Y:S01]  /*0240*/  SYNCS.EXCH.64 URZ, [UR8+0x30], UR6 ;  /* 0x00003006083f75b2 */ /* 0x0000a20008000100 */
[----:B------:R0:W3:Y:S01]  /*0250*/  SYNCS.EXCH.64 URZ, [UR8+0x8], UR4 ;  /* 0x00000804083f75b2 */ /* 0x0000e20008000100 */
[----:B------:R0:W4:Y:S01]  /*0260*/  SYNCS.EXCH.64 URZ, [UR8+0x38], UR6 ;  /* 0x00003806083f75b2 */ /* 0x0001220008000100 */
[----:B------:R0:W0:Y:S01]  /*0270*/  SYNCS.EXCH.64 URZ, [UR8+0x10], UR4 ;  /* 0x00001004083f75b2 */ /* 0x0000220008000100 */
[----:B------:R0:W0:Y:S01]  /*0280*/  SYNCS.EXCH.64 URZ, [UR8+0x40], UR6 ;  /* 0x00004006083f75b2 */ /* 0x0000220008000100 */
[----:B------:R0:W0:Y:S01]  /*0290*/  SYNCS.EXCH.64 URZ, [UR8+0x18], UR4 ;  /* 0x00001804083f75b2 */ /* 0x0000220008000100 */
[----:B------:R0:W0:Y:S01]  /*02a0*/  SYNCS.EXCH.64 URZ, [UR8+0x48], UR6 ;  /* 0x00004806083f75b2 */ /* 0x0000220008000100 */
[----:B------:R0:W0:Y:S01]  /*02b0*/  SYNCS.EXCH.64 URZ, [UR8+0x20], UR4 ;  /* 0x00002004083f75b2 */ /* 0x0000220008000100 */
[----:B------:R0:W0:Y:S01]  /*02c0*/  SYNCS.EXCH.64 URZ, [UR8+0x50], UR6 ;  /* 0x00005006083f75b2 */ /* 0x0000220008000100 */
[----:B------:R0:W0:Y:S01]  /*02d0*/  SYNCS.EXCH.64 URZ, [UR8+0x28], UR4 ;  /* 0x00002804083f75b2 */ /* 0x0000220008000100 */
[----:B------:R0:W0:Y:S01]  /*02e0*/  SYNCS.EXCH.64 URZ, [UR8+0x58], UR6 ;  /* 0x00005806083f75b2 */ /* 0x0000220008000100 */
[----:B------:R-:W-:Y:S01]  /*02f0*/  NOP ;  /* 0x0000000000007918 */ /* 0x000fe20000000000 */
.L_x_2:
[----:B------:R-:W5:Y:S01]  /*0300*/  SHFL.IDX PT, R0, R0, RZ, 0x1f ;  /* 0x00001fff00007589 */ /* 0x000f6200000e0000 */
[----:B------:R-:W-:Y:S01]  /*0310*/  ELECT P0, URZ, PT ;  /* 0x00000000003f782f */ /* 0x000fe20003800000 */
[----:B------:R-:W1:Y:S01]  /*0320*/  LDC R2, c[0x0][0x65c] ;  /* 0x00019700ff027b82 */ /* 0x000e620000000800 */
[----:B------:R-:W-:Y:S01]  /*0330*/  SHF.R.S32.HI R6, RZ, 0x1f, R5 ;  /* 0x0000001fff067819 */ /* 0x000fe20000011405 */
[----:B------:R-:W2:Y:S01]  /*0340*/  S2R R3, SR_CTAID.Y ;  /* 0x0000000000037919 */ /* 0x000ea20000002600 */
[----:B0-----:R-:W-:Y:S01]  /*0350*/  UMOV UR4, 0x20 ;  /* 0x0000002000047882 */ /* 0x001fe20000000000 */
[----:B------:R-:W-:Y:S01]  /*0360*/  ISETP.NE.AND P2, PT, R8, RZ, PT ;  /* 0x000000ff0800720c */ /* 0x000fe20003f45270 */
[----:B------:R-:W-:Y:S01]  /*0370*/  NOP ;  /* 0x0000000000007918 */ /* 0x000fe20000000000 */
[----:B------:R-:W0:Y:S01]  /*0380*/  S2R R4, SR_CTAID.X ;  /* 0x0000000000047919 */ /* 0x000e220000002500 */
[----:B------:R-:W-:Y:S01]  /*0390*/  LEA.HI R6, R6, R5, RZ, 0x2 ;  /* 0x0000000506067211 */ /* 0x000fe200078f10ff */
[----:B------:R-:W-:Y:S01]  /*03a0*/  NOP ;  /* 0x0000000000007918 */ /* 0x000fe20000000000 */
[----:B-----5:R-:W-:-:S02]  /*03b0*/  ISETP.NE.OR P0, PT, R0, RZ, !P0 ;  /* 0x000000ff0000720c */ /* 0x020fc40004705670 */
[----:B-1----:R-:W-:-:S04]  /*03c0*/  ISETP.NE.AND P3, PT, R2, 0x1, PT ;  /* 0x000000010200780c */ /* 0x002fc80003f65270 */
[----:B------:R-:W-:Y:S02]  /*03d0*/  P2R R0, PR, RZ, 0x8 ;  /* 0x00000008ff007803 */ /* 0x000fe40000000000 */
[----:B------:R-:W-:-:S05]  /*03e0*/  LOP3.LUT R0, R6, 0xfffffffc, RZ, 0xc0, !PT ;  /* 0xfffffffc06007812 */ /* 0x000fca00078ec0ff */
[----:B------:R-:W-:Y:S01]  /*03f0*/  VOTEU.ALL UP0, P0 ;  /* 0x00000000003f7886 */ /* 0x000fe20000000000 */
[----:B------:R-:W-:Y:S01]  /*0400*/  IMAD.IADD R0, R5, 0x1, -R0 ;  /* 0x0000000105007824 */ /* 0x000fe200078e0a00 */
[----:B------:R-:W0:Y:S01]  /*0410*/  @P3 LDC R17, c[0x0][0x10] ;  /* 0x00000400ff113b82 */ /* 0x000e220000000800 */
[----:B------:R-:W-:Y:S01]  /*0420*/  VOTEU.ALL UP1, P0 ;  /* 0x00000000003f7886 */ /* 0x000fe20000020000 */
[----:B--2---:R-:W-:Y:S01]  /*0430*/  @P3 IMAD.MOV.U32 R6, RZ, RZ, R3 ;  /* 0x000000ffff063224 */ /* 0x004fe200078e0003 */
[----:B------:R-:W-:Y:S01]  /*0440*/  @!UP0 UMOV UR6, 0x400 ;  /* 0x0000040000068882 */ /* 0x000fe20000000000 */
[----:B------:R-:W-:-:S04]  /*0450*/  @!UP0 UIADD3 UR4, -UR4, 0x100000, URZ ;  /* 0x0010000004048890 */ /* 0x000fc8000fffe13f */
[----:B------:R-:W-:Y:S02]  /*0460*/  @!UP0 USHF.L.U32 UR5, UR4, 0xb, URZ ;  /* 0x0000000b04058899 */ /* 0x000fe4000800063f */
[----:B------:R-:W-:Y:S01]  /*0470*/  @!UP0 USHF.L.U32 UR4, UR4, 0x1, URZ ;  /* 0x0000000104048899 */ /* 0x000fe2000800063f */
[----:B------:R-:W-:Y:S02]  /*0480*/  @P3 IMAD.MOV.U32 R7, RZ, RZ, RZ ;  /* 0x000000ffff073224 */ /* 0x000fe400078e00ff */
[----:B------:R-:W-:Y:S01]  /*0490*/  IMAD.MOV.U32 R5, RZ, RZ, RZ ;  /* 0x000000ffff057224 */ /* 0x000fe200078e00ff */
[----:B------:R-:W1:Y:S01]  /*04a0*/  @!UP0 S2UR UR7, SR_CgaCtaId ;  /* 0x00000000000789c3 */ /* 0x000e620000008800 */
[----:B------:R-:W-:-:S07]  /*04b0*/  @P3 IMAD.MOV.U32 R11, RZ, RZ, RZ ;  /* 0x000000ffff0b3224 */ /* 0x000fce00078e00ff */
[----:B------:R-:W2:Y:S01]  /*04c0*/  @!P3 LDC R9, c[0x0][0xc] ;  /* 0x00000300ff09bb82 */ /* 0x000ea20000000800 */
[----:B0-----:R-:W-:-:S04]  /*04d0*/  @P3 IMAD.WIDE.U32 R16, R4, R17, R6 ;  /* 0x0000001104103225 */ /* 0x001fc800078e0006 */
[----:B------:R-:W-:Y:S01]  /*04e0*/  @P3 IMAD.IADD R17, R17, 0x1, R11 ;  /* 0x0000000111113824 */ /* 0x000fe200078e020b */
[----:B-1----:R-:W-:Y:S01]  /*04f0*/  @!UP0 ULEA UR6, UR7, UR6, 0x18 ;  /* 0x0000000607068291 */ /* 0x002fe2000f8ec03f */
[----:B------:R-:W-:Y:S01]  /*0500*/  VOTEU.ALL UP0, P0 ;  /* 0x00000000003f7886 */ /* 0x000fe20000000000 */
[----:B------:R-:W-:-:S04]  /*0510*/  ISETP.NE.AND P0, PT, R0, 0x3, PT ;  /* 0x000000030000780c */ /* 0x000fc80003f05270 */
[----:B------:R-:W-:Y:S01]  /*0520*/  ISETP.EQ.OR P0, PT, R0, RZ, !P0 ;  /* 0x000000ff0000720c */ /* 0x000fe20004702670 */
[----:B--2---:R-:W-:-:S03]  /*0530*/  @!P3 IMAD.WIDE.U32 R6, R9, R3, R4 ;  /* 0x000000030906b225 */ /* 0x004fc600078e0004 */
[C---:B------:R-:W-:Y:S01]  /*0540*/  ISETP.EQ.AND P0, PT, R8.reuse, RZ, P0 ;  /* 0x000000ff0800720c */ /* 0x040fe20000702270 */
[----:B------:R-:W-:Y:S01]  /*0550*/  VIADD R8, R8, 0xffffffff ;  /* 0xffffffff08087836 */ /* 0x000fe20000000000 */
[----:B------:R-:W0:Y:S02]  /*0560*/  FENCE.VIEW.ASYNC.S ;  /* 0x00000000000073c6 */ /* 0x000e240000000000 */
[----:B0-----:R0:W3:Y:S01]  /*0570*/  @!UP0 SYNCS.EXCH.64 URZ, [UR6+0x70], UR4 ;  /* 0x00007004063f85b2 */ /* 0x0010e20008000100 */
[----:B------:R-:W-:Y:S01]  /*0580*/  @!P3 IMAD.MOV.U32 R16, RZ, RZ, R6 ;  /* 0x000000ffff10b224 */ /* 0x000fe200078e0006 */
[----:B------:R-:W-:Y:S01]  /*0590*/  SEL R19, RZ, 0x1, !P0 ;  /* 0x00000001ff137807 */ /* 0x000fe20004000000 */
[----:B------:R-:W-:Y:S01]  /*05a0*/  @!P3 IMAD.MOV.U32 R17, RZ, RZ, R7 ;  /* 0x000000ffff11b224 */ /* 0x000fe200078e0007 */
[----:B------:R-:W-:-:S04]  /*05b0*/  ISETP.GE.U32.AND P1, PT, R8, 0x2, PT ;  /* 0x000000020800780c */ /* 0x000fc80003f26070 */
[----:B------:R-:W-:Y:S01]  /*05c0*/  SEL R19, R19, 0x2, P1 ;  /* 0x0000000213137807 */ /* 0x000fe20000800000 */
[----:B------:R0:W3:Y:S01]  /*05d0*/  @!UP1 SYNCS.EXCH.64 URZ, [UR6+0x78], UR4 ;  /* 0x00007804063f95b2 */ /* 0x0000e20008000100 */
[----:B------:R-:W-:Y:S01]  /*05e0*/  NOP ;  /* 0x0000000000007918 */ /* 0x000fe20000000000 */
[----:B---34-:R-:W-:Y:S06]  /*05f0*/  BAR.SYNC.DEFER_BLOCKING 0x0 ;  /* 0x0000000000007b1d */ /* 0x018fec0000010000 */
[----:B------:R-:W-:Y:S05]  /*0600*/  @!P2 BRA `(.L_x_3) ;  /* 0x000000880018a947 */ /* 0x000fea0003800000 */
[----:B------:R-:W-:-:S13]  /*0610*/  ISETP.GT.U32.AND P0, PT, R8, 0x1, PT ;  /* 0x000000010800780c */ /* 0x000fda0003f04070 */
[----:B0-----:R-:W-:Y:S05]  /*0620*/  @P0 EXIT ;  /* 0x000000000000094d */ /* 0x001fea0003800000 */
[----:B------:R-:W-:Y:S01]  /*0630*/  ULDC.64 UR4, c[0x0][0x650] ;  /* 0x0001940000047ab9 */ /* 0x000fe20000000a00 */
[----:B------:R-:W-:Y:S01]  /*0640*/  PRMT R0, RZ, 0x7610, R0 ;  /* 0x00007610ff007816 */ /* 0x000fe20000000000 */
[----:B------:R-:W-:Y:S01]  /*0650*/  IMAD.MOV.U32 R106, RZ, RZ, -0x1 ;  /* 0xffffffffff6a7424 */ /* 0x000fe200078e00ff */
[----:B------:R-:W-:Y:S01]  /*0660*/  ISETP.GE.U32.AND P0, PT, R16, UR4, PT ;  /* 0x0000000410007c0c */ /* 0x000fe2000bf06070 */
[----:B------:R-:W-:Y:S02]  /*0670*/  IMAD.MOV.U32 R107, RZ, RZ, -0x1 ;  /* 0xffffffffff6b7424 */ /* 0x000fe400078e00ff */
[----:B------:R-:W-:Y:S01]  /*0680*/  IMAD.MOV.U32 R23, RZ, RZ, -0x1 ;  /* 0xffffffffff177424 */ /* 0x000fe200078e00ff */
[----:B------:R-:W-:-:S13]  /*0690*/  ISETP.GE.U32.AND.EX P0, PT, R17, UR5, PT, P0 ;  /* 0x0000000511007c0c */ /* 0x000fda000bf06100 */
[----:B------:R-:W-:Y:S05]  /*06a0*/  @P0 BRA `(.L_x_4) ;  /* 0x0000000400540947 */ /* 0x000fea0003800000 */
[----:B------:R-:W0:Y:S01]  /*06b0*/  LDC.64 R14, c[0x0][0x628] ;  /* 0x00018a00ff0e7b82 */ /* 0x000e220000000a00 */
[----:B------:R-:W-:Y:S02]  /*06c0*/  IMAD.MOV.U32 R6, RZ, RZ, R16 ;  /* 0x000000ffff067224 */ /* 0x000fe400078e0010 */
[----:B------:R-:W-:-:S05]  /*06d0*/  IMAD.MOV.U32 R7, RZ, RZ, R17 ;  /* 0x000000ffff077224 */ /* 0x000fca00078e0011 */
[----:B------:R-:W1:Y:S08]  /*06e0*/  LDC R0, c[0x0][0x630] ;  /* 0x00018c00ff007b82 */ /* 0x000e700000000800 */
[----:B------:R-:W2:Y:S01]  /*06f0*/  LDC.64 R20, c[0x0][0x620] ;  /* 0x00018800ff147b82 */ /* 0x000ea20000000a00 */
[----:B0-----:R-:W-:-:S04]  /*0700*/  ISETP.NE.U32.AND P0, PT, R14, RZ, PT ;  /* 0x000000ff0e00720c */ /* 0x001fc80003f05070 */
[----:B------:R-:W-:-:S13]  /*0710*/  ISETP.NE.AND.EX P0, PT, R15, RZ, PT, P0 ;  /* 0x000000ff0f00720c */ /* 0x000fda0003f05300 */
[----:B-12---:R-:W-:Y:S05]  /*0720*/  @!P0 BRA `(.L_x_5) ;  /* 0x0000000000288947 */ /* 0x006fea0003800000 */
[----:B------:R-:W0:Y:S02]  /*0730*/  LDC R11, c[0x0][0x634] ;  /* 0x00018d00ff0b7b82 */ /* 0x000e240000000800 */
[----:B0-----:R-:W-:-:S05]  /*0740*/  IADD3 R11, P0, R16, R11, RZ ;  /* 0x0000000b100b7210 */ /* 0x001fca0007f1e0ff */
[----:B------:R-:W-:-:S04]  /*0750*/  IMAD.X R13, RZ, RZ, R17, P0 ;  /* 0x000000ffff0d7224 */ /* 0x000fc800000e0611 */
[----:B------:R-:W-:-:S04]  /*0760*/  IMAD.WIDE.U32 R6, R13, R14, RZ ;  /* 0x0000000e0d067225 */ /* 0x000fc800078e00ff */
[----:B------:R-:W-:-:S04]  /*0770*/  IMAD.WIDE.U32 R8, P0, R11, R15, R6 ;  /* 0x0000000f0b087225 */ /* 0x000fc80007800006 */
[----:B------:R-:W-:-:S04]  /*0780*/  IMAD.WIDE.U32 R6, R11, R14, RZ ;  /* 0x0000000e0b067225 */ /* 0x000fc800078e00ff */
[----:B------:R-:W-:Y:S01]  /*0790*/  IMAD.X R11, RZ, RZ, RZ, P0 ;  /* 0x000000ffff0b7224 */ /* 0x000fe200000e06ff */
[----:B------:R-:W-:Y:S01]  /*07a0*/  IADD3 RZ, P0, R7, R8, RZ ;  /* 0x0000000807ff7210 */ /* 0x000fe20007f1e0ff */
[----:B------:R-:W-:-:S04]  /*07b0*/  IMAD.MOV.U32 R10, RZ, RZ, R9 ;  /* 0x000000ffff0a7224 */ /* 0x000fc800078e0009 */
[----:B------:R-:W-:-:S08]  /*07c0*/  IMAD.WIDE.U32.X R6, R13, R15, R10, P0 ;  /* 0x0000000f0d067225 */ /* 0x000fd000000e040a */
.L_x_5:
[-CC-:B------:R-:W-:Y:S01]  /*07d0*/  SHF.R.U64 R23, R6, R0.reuse, R7.reuse ;  /* 0x0000000006177219 */ /* 0x180fe20000001207 */
[----:B------:R-:W0:Y:S01]  /*07e0*/  LDC R10, c[0x0][0x618] ;  /* 0x00018600ff0a7b82 */ /* 0x000e220000000800 */
[----:B------:R-:W-:Y:S01]  /*07f0*/  SHF.R.U32.HI R5, RZ, R0, R7 ;  /* 0x00000000ff057219 */ /* 0x000fe20000011607 */
[----:B------:R-:W-:Y:S01]  /*0800*/  ULDC UR4, c[0x0][0x150] ;  /* 0x0000540000047ab9 */ /* 0x000fe20000000800 */
[----:B------:R-:W-:Y:S02]  /*0810*/  IADD3 R9, P0, RZ, -R23, RZ ;  /* 0x80000017ff097210 */ /* 0x000fe40007f1e0ff */
[----:B------:R-:W-:-:S03]  /*0820*/  I2FP.F32.U32 R0, R4 ;  /* 0x0000000400007245 */ /* 0x000fc60000201000 */
[----:B------:R-:W1:Y:S01]  /*0830*/  LDC.64 R28, c[0x0][0x640] ;  /* 0x00019000ff1c7b82 */ /* 0x000e620000000a00 */
[----:B------:R-:W-:Y:S02]  /*0840*/  IMAD.X R11, RZ, RZ, ~R5, P0 ;  /* 0x000000ffff0b7224 */ /* 0x000fe400000e0e05 */
[----:B------:R-:W-:Y:S01]  /*0850*/  FMUL R0, R0, UR4 ;  /* 0x0000000400007c20 */ /* 0x000fe20008400000 */
[----:B------:R-:W-:Y:S01]  /*0860*/  IMAD.WIDE.U32 R6, R9, R20, R16 ;  /* 0x0000001409067225 */ /* 0x000fe200078e0010 */
[----:B------:R-:W-:-:S03]  /*0870*/  ULDC UR4, c[0x0][0x154] ;  /* 0x0000550000047ab9 */ /* 0x000fc60000000800 */
[----:B------:R-:W-:Y:S01]  /*0880*/  IMAD R8, R11, R20, RZ ;  /* 0x000000140b087224 */ /* 0x000fe200078e02ff */
[----:B------:R-:W2:Y:S01]  /*0890*/  LDC R5, c[0x0][0x144] ;  /* 0x00005100ff057b82 */ /* 0x000ea20000000800 */
[----:B------:R-:W3:Y:S02]  /*08a0*/  F2I.U32.TRUNC.NTZ R0, R0 ;  /* 0x0000000000007305 */ /* 0x000ee4000020f000 */
[----:B------:R-:W-:-:S04]  /*08b0*/  IMAD R9, R9, R21, R8 ;  /* 0x0000001509097224 */ /* 0x000fc800078e0208 */
[----:B------:R-:W-:Y:S01]  /*08c0*/  IMAD.IADD R7, R7, 0x1, R9 ;  /* 0x0000000107077824 */ /* 0x000fe200078e0209 */
[----:B------:R-:W4:Y:S01]  /*08d0*/  LDC R12, c[0x0][0x608] ;  /* 0x00018200ff0c7b82 */ /* 0x000f220000000800 */
[----:B------:R-:W-:-:S03]  /*08e0*/  IMAD.MOV.U32 R9, RZ, RZ, -0x1 ;  /* 0xffffffffff097424 */ /* 0x000fc600078e00ff */
[-CC-:B0-----:R-:W-:Y:S02]  /*08f0*/  SHF.R.U64 R20, R6, R10.reuse, R7.reuse ;  /* 0x0000000a06147219 */ /* 0x181fe40000001207 */
[----:B------:R-:W-:Y:S02]  /*0900*/  I2FP.F32.U32 R6, R3 ;  /* 0x0000000300067245 */ /* 0x000fe40000201000 */
[----:B------:R-:W0:Y:S01]  /*0910*/  LDC R26, c[0x0][0x658] ;  /* 0x00019600ff1a7b82 */ /* 0x000e220000000800 */
[----:B-1----:R-:W-:Y:S01]  /*0920*/  ISETP.NE.U32.AND P0, PT, R28, RZ, PT ;  /* 0x000000ff1c00720c */ /* 0x002fe20003f05070 */
[----:B---3--:R-:W-:Y:S01]  /*0930*/  IMAD.MOV R8, RZ, RZ, -R0 ;  /* 0x000000ffff087224 */ /* 0x008fe200078e0a00 */
[----:B------:R-:W-:Y:S01]  /*0940*/  SHF.R.U32.HI R7, RZ, R10, R7 ;  /* 0x0000000aff077219 */ /* 0x000fe20000011607 */
[----:B------:R-:W-:Y:S01]  /*0950*/  FMUL R6, R6, UR4 ;  /* 0x0000000406067c20 */ /* 0x000fe20008400000 */
[----:B------:R-:W-:-:S03]  /*0960*/  ISETP.NE.AND.EX P0, PT, R29, RZ, PT, P0 ;  /* 0x000000ff1d00720c */ /* 0x000fc60003f05300 */
[----:B------:R-:W1:Y:S01]  /*0970*/  LDC R14, c[0x0][0x148] ;  /* 0x00005200ff0e7b82 */ /* 0x000e620000000800 */
[----:B--2---:R-:W-:-:S07]  /*0980*/  IMAD R0, R5, R8, R4 ;  /* 0x0000000805007224 */ /* 0x004fce00078e0204 */
[----:B------:R-:W2:Y:S01]  /*0990*/  LDC R24, c[0x0][0x600] ;  /* 0x00018000ff187b82 */ /* 0x000ea20000000800 */
[-CC-:B----4-:R-:W-:Y:S02]  /*09a0*/  SHF.R.U64 R30, R20, R12.reuse, R7.reuse ;  /* 0x0000000c141e7219 */ /* 0x190fe40000001207 */
[----:B------:R-:W-:Y:S01]  /*09b0*/  SHF.R.U32.HI R5, RZ, R12, R7 ;  /* 0x0000000cff057219 */ /* 0x000fe20000011607 */
[----:B------:R-:W-:Y:S01]  /*09c0*/  IMAD.MOV.U32 R7, RZ, RZ, 0x1 ;  /* 0x00000001ff077424 */ /* 0x000fe200078e00ff */
[----:B------:R3:W4:Y:S03]  /*09d0*/  F2I.U32.TRUNC.NTZ R12, R6 ;  /* 0x00000006000c7305 */ /* 0x000726000020f000 */
[----:B------:R-:W1:Y:S01]  /*09e0*/  LDC R15, c[0x0][0x648] ;  /* 0x00019200ff0f7b82 */ /* 0x000e620000000800 */
[-C--:B0-----:R-:W-:Y:S02]  /*09f0*/  SHF.L.U32 R4, R9, R26.reuse, RZ ;  /* 0x0000001a09047219 */ /* 0x081fe400000006ff */
[----:B------:R-:W-:-:S02]  /*0a00*/  SHF.R.U64 R32, R30, R26, R5 ;  /* 0x0000001a1e207219 */ /* 0x000fc40000001205 */
[----:B------:R-:W-:Y:S02]  /*0a10*/  LOP3.LUT R11, RZ, R4, RZ, 0x33, !PT ;  /* 0x00000004ff0b7212 */ /* 0x000fe400078e33ff */
[-C--:B------:R-:W-:Y:S01]  /*0a20*/  SHF.R.U32.HI R5, RZ, R26.reuse, R5 ;  /* 0x0000001aff057219 */ /* 0x080fe20000011605 */
[----:B------:R-:W0:Y:S01]  /*0a30*/  LDC R21, c[0x0][0x638] ;  /* 0x00018e00ff157b82 */ /* 0x000e220000000800 */
[----:B------:R-:W-:Y:S01]  /*0a40*/  SHF.L.U32 R10, R7, R26, RZ ;  /* 0x0000001a070a7219 */ /* 0x000fe200000006ff */
[----:B------:R-:W-:-:S06]  /*0a50*/  IMAD.MOV.U32 R4, RZ, RZ, R32 ;  /* 0x000000ffff047224 */ /* 0x000fcc00078e0020 */
[----:B------:R-:W0:Y:S01]  /*0a60*/  LDC R106, c[0x0][0x610] ;  /* 0x00018400ff6a7b82 */ /* 0x000e220000000800 */
[----:B---34-:R-:W-:Y:S05]  /*0a70*/  @!P0 BRA `(.L_x_6) ;  /* 0x0000000000288947 */ /* 0x018fea0003800000 */
[----:B------:R-:W3:Y:S02]  /*0a80*/  LDC R9, c[0x0][0x64c] ;  /* 0x00019300ff097b82 */ /* 0x000ee40000000800 */
[----:B---3--:R-:W-:-:S05]  /*0a90*/  IADD3 R9, P0, R32, R9, RZ ;  /* 0x0000000920097210 */ /* 0x008fca0007f1e0ff */
        /* <DEDUP_REMOVED lines=8> */
.L_x_6:
[----:B-1----:R-:W-:Y:S01]  /*0b20*/  SHF.R.U64 R4, R4, R15, R5 ;  /* 0x0000000f04047219 */ /* 0x002fe20000001205 */
[----:B--2---:R-:W-:Y:S01]  /*0b30*/  VIADD R5, R24, 0xffffffff ;  /* 0xffffffff18057836 */ /* 0x004fe20000000000 */
[----:B------:R-:W-:Y:S01]  /*0b40*/  LOP3.LUT R11, R30, R11, RZ, 0xc0, !PT ;  /* 0x0000000b1e0b7212 */ /* 0x000fe200078ec0ff */
[----:B------:R-:W-:Y:S02]  /*0b50*/  IMAD.MOV R12, RZ, RZ, -R12 ;  /* 0x000000ffff0c7224 */ /* 0x000fe400078e0a0c */
[----:B------:R-:W-:Y:S01]  /*0b60*/  IMAD.MOV R6, RZ, RZ, -R4 ;  /* 0x000000ffff067224 */ /* 0x000fe200078e0a04 */
[----:B------:R-:W-:Y:S01]  /*0b70*/  LOP3.LUT R5, R20, R5, RZ, 0xc0, !PT ;  /* 0x0000000514057212 */ /* 0x000fe200078ec0ff */
[----:B------:R-:W-:Y:S02]  /*0b80*/  @P3 IMAD R0, R14, R12, R3 ;  /* 0x0000000c0e003224 */ /* 0x000fe400078e0203 */
[----:B------:R-:W-:Y:S02]  /*0b90*/  IMAD R11, R10, R4, R11 ;  /* 0x000000040a0b7224 */ /* 0x000fe400078e020b */
[----:B0-----:R-:W-:-:S02]  /*0ba0*/  IMAD R3, R6, R21, R32 ;  /* 0x0000001506037224 */ /* 0x001fc400078e0220 */
[----:B------:R-:W-:Y:S02]  /*0bb0*/  IMAD R106, R11, R106, R0 ;  /* 0x0000006a0b6a7224 */ /* 0x000fe400078e0200 */
[----:B------:R-:W-:Y:S02]  /*0bc0*/  IMAD R3, R3, R24, R5 ;  /* 0x0000001803037224 */ /* 0x000fe400078e0205 */
[----:B------:R-:W-:-:S03]  /*0bd0*/  IMAD.MOV.U32 R0, RZ, RZ, 0x1 ;  /* 0x00000001ff007424 */ /* 0x000fc600078e00ff */
[----:B------:R-:W-:Y:S02]  /*0be0*/  SEL R107, R3, R106, !P3 ;  /* 0x0000006a036b7207 */ /* 0x000fe40005800000 */
[----:B------:R-:W-:-:S07]  /*0bf0*/  SEL R106, R106, R3, !P3 ;  /* 0x000000036a6a7207 */ /* 0x000fce0005800000 */
.L_x_4:
[----:B------:R-:W-:-:S08]  /*0c00*/  NOP ;  /* 0x0000000000007918 */ /* 0x000fd00000000000 */
[----:B------:R-:W0:Y:S02]  /*0c10*/  USETMAXREG.TRY_ALLOC.CTAPOOL UP0, 0xe8 ;  /* 0x000000e8000079c8 */ /* 0x000e240008000600 */
[----:B0-----:R-:W-:-:S13]  /*0c20*/  PLOP3.LUT P0, PT, PT, PT, UP0, 0x80, 0x0 ;  /* 0x000000000000781c */ /* 0x001fda0003f0f008 */
[----:B------:R-:W-:Y:S05]  /*0c30*/  @!P0 BRA `(.L_x_4) ;  /* 0xfffffffc00f08947 */ /* 0x000fea000383ffff */
[----:B------:R-:W-:Y:S01]  /*0c40*/  ULDC.64 UR4, c[0x0][0x598] ;  /* 0x0001660000047ab9 */ /* 0x000fe20000000a00 */
[----:B------:R-:W-:Y:S01]  /*0c50*/  ULDC.64 UR40, c[0x0][0x208] ;  /* 0x0000820000287ab9 */ /* 0x000fe20000000a00 */
[----:B------:R-:W-:-:S04]  /*0c60*/  ISETP.NE.U32.AND P0, PT, RZ, UR4, PT ;  /* 0x00000004ff007c0c */ /* 0x000fc8000bf05070 */
[----:B------:R-:W-:-:S13]  /*0c70*/  ISETP.NE.AND.EX P0, PT, RZ, UR5, PT, P0 ;  /* 0x00000005ff007c0c */ /* 0x000fda000bf05300 */
[----:B------:R-:W-:Y:S05]  /*0c80*/  @!P0 BRA `(.L_x_7) ;  /* 0x00000000001c8947 */ /* 0x000fea0003800000 */
[----:B------:R-:W0:Y:S02]  /*0c90*/  LDC.64 R4, c[0x0][0x598] ;  /* 0x00016600ff047b82 */ /* 0x000e240000000a00 */
[----:B0-----:R-:W2:Y:S02]  /*0ca0*/  LDG.E.64 R4, desc[UR40][R4.64] ;  /* 0x0000002804047981 */ /* 0x001ea4000c1e1b00 */
[----:B--2---:R-:W-:-:S04]  /*0cb0*/  ISETP.NE.U32.AND P0, PT, R4, RZ, PT ;  /* 0x000000ff0400720c */ /* 0x004fc80003f05070 */
[----:B------:R-:W-:-:S13]  /*0cc0*/  ISETP.NE.AND.EX P0, PT, R5, RZ, PT, P0 ;  /* 0x000000ff0500720c */ /* 0x000fda0003f05300 */
[----:B------:R-:W-:Y:S05]  /*0cd0*/  @!P0 BRA `(.L_x_7) ;  /* 0x0000000000088947 */ /* 0x000fea0003800000 */
[----:B------:R0:W5:Y:S01]  /*0ce0*/  LD.E R104, desc[UR40][R4.64] ;  /* 0x0000002804687980 */ /* 0x000162000c101900 */
[----:B------:R-:W-:Y:S05]  /*0cf0*/  BRA `(.L_x_8) ;  /* 0x0000000000247947 */ /* 0x000fea0003800000 */
.L_x_7:
[----:B------:R-:W-:Y:S02]  /*0d00*/  ULDC.64 UR4, c[0x0][0x588] ;  /* 0x0001620000047ab9 */ /* 0x000fe40000000a00 */
[----:B------:R-:W-:-:S04]  /*0d10*/  ISETP.NE.U32.AND P0, PT, RZ, UR4, PT ;  /* 0x00000004ff007c0c */ /* 0x000fc8000bf05070 */
[----:B------:R-:W-:-:S13]  /*0d20*/  ISETP.NE.AND.EX P0, PT, RZ, UR5, PT, P0 ;  /* 0x00000005ff007c0c */ /* 0x000fda000bf05300 */
[----:B------:R-:W-:Y:S05]  /*0d30*/  @!P0 BRA `(.L_x_9) ;  /* 0x00000000000c8947 */ /* 0x000fea0003800000 */
[----:B------:R-:W0:Y:S02]  /*0d40*/  LDC.64 R104, c[0x0][0x588] ;  /* 0x00016200ff687b82 */ /* 0x000e240000000a00 */
[----:B0-----:R1:W5:Y:S01]  /*0d50*/  LDG.E R104, desc[UR40][R104.64] ;  /* 0x0000002868687981 */ /* 0x001362000c1e1900 */
[----:B------:R-:W-:Y:S05]  /*0d60*/  BRA `(.L_x_8) ;  /* 0x0000000000087947 */ /* 0x000fea0003800000 */
.L_x_9:
[----:B------:R-:W-:Y:S02]  /*0d70*/  ULDC UR4, c[0x0][0x580] ;  /* 0x0001600000047ab9 */ /* 0x000fe40000000800 */
[----:B------:R-:W-:-:S07]  /*0d80*/  IMAD.U32 R104, RZ, RZ, UR4 ;  /* 0x00000004ff687e24 */ /* 0x000fce000f8e00ff */
.L_x_8:
[----:B------:R-:W-:Y:S02]  /*0d90*/  ULDC.64 UR4, c[0x0][0x5a0] ;  /* 0x0001680000047ab9 */ /* 0x000fe40000000a00 */
[----:B------:R-:W-:-:S04]  /*0da0*/  ISETP.NE.U32.AND P0, PT, RZ, UR4, PT ;  /* 0x00000004ff007c0c */ /* 0x000fc8000bf05070 */
[----:B------:R-:W-:-:S13]  /*0db0*/  ISETP.NE.AND.EX P0, PT, RZ, UR5, PT, P0 ;  /* 0x00000005ff007c0c */ /* 0x000fda000bf05300 */
[----:B------:R-:W-:Y:S05]  /*0dc0*/  @!P0 BRA `(.L_x_10) ;  /* 0x00000000001c8947 */ /* 0x000fea0003800000 */
[----:B0-----:R-:W0:Y:S02]  /*0dd0*/  LDC.64 R4, c[0x0][0x5a0] ;  /* 0x00016800ff047b82 */ /* 0x001e240000000a00 */
[----:B0-----:R-:W2:Y:S02]  /*0de0*/  LDG.E.64 R4, desc[UR40][R4.64] ;  /* 0x0000002804047981 */ /* 0x001ea4000c1e1b00 */
[----:B--2---:R-:W-:-:S04]  /*0df0*/  ISETP.NE.U32.AND P0, PT, R4, RZ, PT ;  /* 0x000000ff0400720c */ /* 0x004fc80003f05070 */
[----:B------:R-:W-:-:S13]  /*0e00*/  ISETP.NE.AND.EX P0, PT, R5, RZ, PT, P0 ;  /* 0x000000ff0500720c */ /* 0x000fda0003f05300 */
[----:B------:R-:W-:Y:S05]  /*0e10*/  @!P0 BRA `(.L_x_10) ;  /* 0x0000000000088947 */ /* 0x000fea0003800000 */
[----:B-1----:R0:W5:Y:S01]  /*0e20*/  LD.E R105, desc[UR40][R4.64] ;  /* 0x0000002804697980 */ /* 0x002162000c101900 */
[----:B------:R-:W-:Y:S05]  /*0e30*/  BRA `(.L_x_11) ;  /* 0x0000000000247947 */ /* 0x000fea0003800000 */
.L_x_10:
[----:B------:R-:W-:Y:S02]  /*0e40*/  ULDC.64 UR4, c[0x0][0x590] ;  /* 0x0001640000047ab9 */ /* 0x000fe40000000a00 */
[----:B------:R-:W-:-:S04]  /*0e50*/  ISETP.NE.U32.AND P0, PT, RZ, UR4, PT ;  /* 0x00000004ff007c0c */ /* 0x000fc8000bf05070 */
[----:B------:R-:W-:-:S13]  /*0e60*/  ISETP.NE.AND.EX P0, PT, RZ, UR5, PT, P0 ;  /* 0x00000005ff007c0c */ /* 0x000fda000bf05300 */
[----:B------:R-:W-:Y:S05]  /*0e70*/  @!P0 BRA `(.L_x_12) ;  /* 0x00000000000c8947 */ /* 0x000fea0003800000 */
[----:B0-----:R-:W1:Y:S02]  /*0e80*/  LDC.64 R4, c[0x0][0x590] ;  /* 0x00016400ff047b82 */ /* 0x001e640000000a00 */
[----:B-1----:R1:W5:Y:S01]  /*0e90*/  LDG.E R105, desc[UR40][R4.64] ;  /* 0x0000002804697981 */ /* 0x002362000c1e1900 */
[----:B------:R-:W-:Y:S05]  /*0ea0*/  BRA `(.L_x_11) ;  /* 0x0000000000087947 */ /* 0x000fea0003800000 */
.L_x_12:
[----:B------:R-:W-:Y:S02]  /*0eb0*/  ULDC UR4, c[0x0][0x584] ;  /* 0x0001610000047ab9 */ /* 0x000fe40000000800 */
[----:B-1----:R-:W-:-:S07]  /*0ec0*/  IMAD.U32 R105, RZ, RZ, UR4 ;  /* 0x00000004ff697e24 */ /* 0x002fce000f8e00ff */
.L_x_11:
[----:B------:R-:W-:-:S13]  /*0ed0*/  LOP3.LUT P0, RZ, R0, 0xff, RZ, 0xc0, !PT ;  /* 0x000000ff00ff7812 */ /* 0x000fda000780c0ff */
[----:B------:R-:W-:Y:S05]  /*0ee0*/  @!P0 EXIT ;  /* 0x000000000000894d */ /* 0x000fea0003800000 */
[----:B------:R-:W-:Y:S01]  /*0ef0*/  ULDC UR4, c[0x0][0x28c] ;  /* 0x0000a30000047ab9 */ /* 0x000fe20000000800 */
[----:B------:R-:W-:Y:S01]  /*0f00*/  LOP3.LUT R118, R19, 0x1, RZ, 0xfc, !PT ;  /* 0x0000000113767812 */ /* 0x000fe200078efcff */
[----:B------:R-:W-:Y:S01]  /*0f10*/  UIADD3 UR4, UR4, 0x3f, URZ ;  /* 0x0000003f04047890 */ /* 0x000fe2000fffe03f */
[----:B------:R-:W-:Y:S01]  /*0f20*/  UMOV UR36, URZ ;  /* 0x0000003f00247c82 */ /* 0x000fe20008000000 */
[----:B------:R-:W-:Y:S02]  /*0f30*/  UMOV UR37, URZ ;  /* 0x0000003f00257c82 */ /* 0x000fe40008000000 */
[----:B------:R-:W-:-:S04]  /*0f40*/  USHF.R.S32.HI UR5, URZ, 0x1f, UR4 ;  /* 0x0000001f3f057899 */ /* 0x000fc80008011404 */
[----:B------:R-:W-:-:S04]  /*0f50*/  ULEA.HI UR5, UR5, UR4, URZ, 0x6 ;  /* 0x0000000405057291 */ /* 0x000fc8000f8f303f */
[----:B------:R-:W-:-:S12]  /*0f60*/  USHF.R.S32.HI UR38, URZ, 0x6, UR5 ;  /* 0x000000063f267899 */ /* 0x000fd80008011405 */
.L_x_188:
[----:B------:R-:W-:Y:S01]  /*0f70*/  LOP3.LUT R0, R18, 0x80, RZ, 0xc0, !PT ;  /* 0x0000008012007812 */ /* 0x000fe200078ec0ff */
[----:B------:R-:W2:Y:S01]  /*0f80*/  S2UR UR6, SR_CgaCtaId ;  /* 0x00000000000679c3 */ /* 0x000ea20000008800 */
[----:B------:R-:W-:Y:S02]  /*0f90*/  UMOV UR39, 0x400 ;  /* 0x0000040000277882 */ /* 0x000fe40000000000 */
[----:B------:R-:W-:-:S06]  /*0fa0*/  SHF.R.U32.HI R0, RZ, 0x7, R0 ;  /* 0x00000007ff007819 */ /* 0x000fcc0000011600 */
[----:B---3--:R-:W3:Y:S01]  /*0fb0*/  SHFL.IDX PT, R0, R0, RZ, 0x1f ;  /* 0x00001fff00007589 */ /* 0x008ee200000e0000 */
[----:B--2---:R-:W-:Y:S01]  /*0fc0*/  ULEA UR39, UR6, UR39, 0x18 ;  /* 0x0000002706277291 */ /* 0x004fe2000f8ec03f */
[----:B---3--:R-:W-:-:S13]  /*0fd0*/  R2UR UR4, R0 ;  /* 0x00000000000472ca */ /* 0x008fda00000e0000 */
[----:B------:R-:W-:-:S04]  /*0fe0*/  ULEA.HI UR5, UR4, UR4, URZ, 0x1 ;  /* 0x0000000404057291 */ /* 0x000fc8000f8f083f */
[----:B------:R-:W-:-:S04]  /*0ff0*/  ULOP3.LUT UR5, UR5, 0x7fffe, URZ, 0xc0, !UPT ;  /* 0x0007fffe05057892 */ /* 0x000fc8000f8ec03f */
[----:B------:R-:W-:-:S03]  /*1000*/  UIADD3 UR5, UR4, -UR5, URZ ;  /* 0x8000000504057290 */ /* 0x000fc6000fffe03f */
[----:B------:R-:W-:Y:S01]  /*1010*/  ULDC UR4, c[0x0][0x28c] ;  /* 0x0000a30000047ab9 */ /* 0x000fe20000000800 */
[----:B------:R-:W-:Y:S01]  /*1020*/  ULEA UR5, UR5, UR39, 0xd ;  /* 0x0000002705057291 */ /* 0x000fe2000f8e683f */
[----:B------:R-:W-:-:S03]  /*1030*/  ISETP.LT.AND P0, PT, RZ, UR4, PT ;  /* 0x00000004ff007c0c */ /* 0x000fc6000bf01270 */
[----:B------:R-:W-:-:S04]  /*1040*/  UIADD3 UR5, UR5, 0x180, URZ ;  /* 0x0000018005057890 */ /* 0x000fc8000fffe03f */
[----:B------:R-:W-:-:S04]  /*1050*/  USHF.R.U32.HI UR5, URZ, 0x4, UR5 ;  /* 0x000000043f057899 */ /* 0x000fc80008011605 */
[----:B------:R-:W-:Y:S02]  /*1060*/  ULOP3.LUT UR42, UR5, 0x3fff, URZ, 0xc0, !UPT ;  /* 0x00003fff052a7892 */ /* 0x000fe4000f8ec03f */
[----:B01--45:R-:W-:Y:S10]  /*1070*/  @P0 BRA `(.L_x_13) ;  /* 0x0000000000400947 */ /* 0x033ff40003800000 */
[----:B------:R-:W-:Y:S01]  /*1080*/  MOV R0, 0x0 ;  /* 0x0000000000007802 */ /* 0x000fe20000000f00 */
[----:B------:R-:W-:Y:S01]  /*1090*/  ULDC.64 UR4, c[0x4][0x68] ;  /* 0x01001a0000047ab9 */ /* 0x000fe20000000a00 */
[----:B------:R-:W-:Y:S01]  /*10a0*/  ULDC.64 UR6, c[0x4][0x8] ;  /* 0x0100020000067ab9 */ /* 0x000fe20000000a00 */
[----:B01----:R-:W-:Y:S01]  /*10b0*/  IMAD.U32 R4, RZ, RZ, UR4 ;  /* 0x00000004ff047e24 */ /* 0x003fe2000f8e00ff */
[----:B------:R0:W1:Y:S01]  /*10c0*/  LDC.64 R14, c[0x4][R0] ;  /* 0x01000000000e7b82 */ /* 0x0000620000000a00 */
[----:B------:R-:W-:Y:S01]  /*10d0*/  IMAD.U32 R5, RZ, RZ, UR5 ;  /* 0x00000005ff057e24 */ /* 0x000fe2000f8e00ff */
[----:B------:R-:W-:Y:S01]  /*10e0*/  ULDC.64 UR4, c[0x4][0x70] ;  /* 0x01001c0000047ab9 */ /* 0x000fe20000000a00 */
[----:B------:R-:W-:Y:S02]  /*10f0*/  IMAD.U32 R10, RZ, RZ, UR6 ;  /* 0x00000006ff0a7e24 */ /* 0x000fe4000f8e00ff */
[----:B------:R-:W-:Y:S02]  /*1100*/  IMAD.U32 R6, RZ, RZ, UR4 ;  /* 0x00000004ff067e24 */ /* 0x000fe4000f8e00ff */
[----:B------:R-:W-:-:S02]  /*1110*/  IMAD.U32 R7, RZ, RZ, UR5 ;  /* 0x00000005ff077e24 */ /* 0x000fc4000f8e00ff */
[----:B------:R-:W-:Y:S02]  /*1120*/  IMAD.U32 R11, RZ, RZ, UR7 ;  /* 0x00000007ff0b7e24 */ /* 0x000fe4000f8e00ff */
[----:B------:R-:W-:Y:S02]  /*1130*/  IMAD.MOV.U32 R8, RZ, RZ, 0x1e1 ;  /* 0x000001e1ff087424 */ /* 0x000fe400078e00ff */
[----:B------:R-:W-:Y:S02]  /*1140*/  IMAD.MOV.U32 R12, RZ, RZ, 0x1 ;  /* 0x00000001ff0c7424 */ /* 0x000fe400078e00ff */
[----:B0-----:R-:W-:-:S07]  /*1150*/  IMAD.MOV.U32 R13, RZ, RZ, RZ ;  /* 0x000000ffff0d7224 */ /* 0x001fce00078e00ff */
[----:B------:R-:W-:-:S07]  /*1160*/  LEPC R20, `(.L_x_13) ;  /* 0x000000001014794e */ /* 0x000fce0000000000 */
[----:B-1---5:R-:W-:Y:S05]  /*1170*/  CALL.ABS.NOINC R14 ;  /* 0x000000000e007343 */ /* 0x022fea0003c00000 */
.L_x_13:
[----:B------:R-:W-:-:S13]  /*1180*/  ISETP.NE.AND P0, PT, R118, 0x3, PT ;  /* 0x000000037600780c */ /* 0x000fda0003f05270 */
[----:B------:R-:W-:Y:S05]  /*1190*/  @!P0 BRA `(.L_x_14) ;  /* 0x0000000000048947 */ /* 0x000fea0003800000 */
[----:B------:R-:W-:Y:S01]  /*11a0*/  BPT.TRAP 0x1 ;  /* 0x000000040000795c */ /* 0x000fe20000300000 */
.L_x_14:
[----:B------:R-:W-:Y:S02]  /*11b0*/  IMAD.U32 R3, RZ, RZ, UR37 ;  /* 0x00000025ff037e24 */ /* 0x000fe4000f8e00ff */
[----:B------:R-:W-:-:S03]  /*11c0*/  IMAD.U32 R0, RZ, RZ, UR36 ;  /* 0x00000024ff007e24 */ /* 0x000fc6000f8e00ff */
[----:B------:R-:W-:Y:S02]  /*11d0*/  LEA R3, R3, UR39, 0x3 ;  /* 0x0000002703037c11 */ /* 0x000fe4000f8e18ff */
[----:B------:R-:W-:-:S04]  /*11e0*/  SHF.L.U32 R0, R0, 0x1f, RZ ;  /* 0x0000001f00007819 */ /* 0x000fc800000006ff */
[----:B------:R2:W3:Y:S01]  /*11f0*/  SYNCS.PHASECHK.TRANS64.TRYWAIT P1, [R3+URZ], R0 ;  /* 0x00000000030075a7 */ /* 0x0004e2000802017f */
[----:B------:R-:W-:Y:S05]  /*1200*/  @!P0 BRA `(.L_x_15) ;  /* 0x0000000000048947 */ /* 0x000fea0003800000 */
[----:B------:R-:W-:Y:S01]  /*1210*/  BPT.TRAP 0x1 ;  /* 0x000000040000795c */ /* 0x000fe20000300000 */
.L_x_15:
[----:B---3--:R-:W-:Y:S05]  /*1220*/  @P1 BRA `(.L_x_16) ;  /* 0x0000000000081947 */ /* 0x008fea0003800000 */
[----:B------:R-:W3:Y:S02]  /*1230*/  SYNCS.PHASECHK.TRANS64.TRYWAIT P1, [R3+URZ], R0 ;  /* 0x00000000030075a7 */ /* 0x000ee4000802017f */
[----:B---3--:R-:W-:Y:S05]  /*1240*/  @!P1 BRA `(.L_x_17) ;  /* 0x0000009000dc9947 */ /* 0x008fea0003800000 */
.L_x_16:
[----:B------:R-:W-:-:S04]  /*1250*/  UISETP.LT.AND UP0, UPT, UR38, 0x1, UPT ;  /* 0x000000012600788c */ /* 0x000fc8000bf01270 */
[----:B------:R-:W-:-:S06]  /*1260*/  USEL UR4, UR38, 0x1, UP0 ;  /* 0x0000000126047887 */ /* 0x000fcc0008000000 */
[----:B--23--:R-:W-:Y:S01]  /*1270*/  IMAD.U32 R0, RZ, RZ, UR4 ;  /* 0x00000004ff007e24 */ /* 0x00cfe2000f8e00ff */
[----:B------:R-:W-:Y:S05]  /*1280*/  WARPSYNC.ALL ;  /* 0x0000000000007948 */ /* 0x000fea0003800000 */
[----:B------:R-:W-:-:S04]  /*1290*/  IADD3 R0, -R0, UR38, RZ ;  /* 0x0000002600007c10 */ /* 0x000fc8000fffe1ff */
[----:B------:R-:W-:Y:S01]  /*12a0*/  ISETP.GE.AND P1, PT, R0, 0x1, PT ;  /* 0x000000010000780c */ /* 0x000fe20003f26270 */
[----:B------:R-:W-:Y:S01]  /*12b0*/  UIADD3 UR4, UR39, 0x24180, URZ ;  /* 0x0002418027047890 */ /* 0x000fe2000fffe03f */
[----:B------:R-:W-:Y:S01]  /*12c0*/  WARPGROUP.ARRIVE ;  /* 0x00000000000079c5 */ /* 0x000fe20000000000 */
[----:B------:R-:W-:Y:S01]  /*12d0*/  UMOV UR13, 0x40000040 ;  /* 0x40000040000d7882 */ /* 0x000fe20000000000 */
[----:B------:R-:W-:Y:S01]  /*12e0*/  UMOV UR15, 0x40000040 ;  /* 0x40000040000f7882 */ /* 0x000fe20000000000 */
[----:B------:R-:W-:Y:S02]  /*12f0*/  USHF.R.U32.HI UR5, URZ, 0x4, UR4 ;  /* 0x000000043f057899 */ /* 0x000fe40008011604 */
[----:B------:R-:W-:Y:S02]  /*1300*/  ULOP3.LUT UR4, UR42, 0x10000, URZ, 0xfc, !UPT ;  /* 0x000100002a047892 */ /* 0x000fe4000f8efc3f */
[----:B------:R-:W-:Y:S02]  /*1310*/  ULOP3.LUT UR5, UR5, 0x3fff, URZ, 0xc0, !UPT ;  /* 0x00003fff05057892 */ /* 0x000fe4000f8ec03f */
[----:B------:R-:W-:-:S02]  /*1320*/  UIMAD UR6, UR37, 0x600, UR4 ;  /* 0x00000600250678a4 */ /* 0x000fc4000f8e0204 */
[----:B------:R-:W-:Y:S01]  /*1330*/  ULOP3.LUT UR5, UR5, 0x10000, URZ, 0xfc, !UPT ;  /* 0x0001000005057892 */ /* 0x000fe2000f8efc3f */
[----:B------:R-:W-:Y:S01]  /*1340*/  UMOV UR17, UR13 ;  /* 0x0000000d00117c82 */ /* 0x000fe20008000000 */
[----:B------:R-:W-:Y:S02]  /*1350*/  UMOV UR19, 0x40000040 ;  /* 0x4000004000137882 */ /* 0x000fe40000000000 */
[----:B------:R-:W-:Y:S01]  /*1360*/  UIMAD UR8, UR37, 0x280, UR5 ;  /* 0x00000280250878a4 */ /* 0x000fe2000f8e0205 */
[----:B------:R-:W-:Y:S01]  /*1370*/  UMOV UR12, UR6 ;  /* 0x00000006000c7c82 */ /* 0x000fe20008000000 */
[----:B------:R-:W-:Y:S02]  /*1380*/  UMOV UR21, UR13 ;  /* 0x0000000d00157c82 */ /* 0x000fe40008000000 */
[----:B------:R-:W-:Y:S01]  /*1390*/  UIADD3 UR18, UR8, 0x80, URZ ;  /* 0x0000008008127890 */ /* 0x000fe2000fffe03f */
[----:B------:R-:W-:Y:S02]  /*13a0*/  UMOV UR16, UR12 ;  /* 0x0000000c00107c82 */ /* 0x000fe40008000000 */
[----:B------:R-:W-:Y:S01]  /*13b0*/  UMOV UR14, UR8 ;  /* 0x00000008000e7c82 */ /* 0x000fe20008000000 */
[----:B------:R-:W-:Y:S01]  /*13c0*/  UIADD3 UR22, UR8, 0x100, URZ ;  /* 0x0000010008167890 */ /* 0x000fe2000fffe03f */
[----:B------:R-:W-:Y:S01]  /*13d0*/  HGMMA.64x16x16.F32.BF16 R96, gdesc[UR12], RZ, !UPT, gsb0 ;  /* 0x002000000c6079f0 */ /* 0x000fe2000c0018ff */
[----:B------:R-:W-:Y:S01]  /*13e0*/  UMOV UR20, UR12 ;  /* 0x0000000c00147c82 */ /* 0x000fe20008000000 */
[----:B------:R-:W-:Y:S01]  /*13f0*/  UMOV UR23, 0x40000040 ;  /* 0x4000004000177882 */ /* 0x000fe20000000000 */
[----:B------:R-:W-:Y:S01]  /*1400*/  UIADD3 UR26, UR8, 0x180, URZ ;  /* 0x00000180081a7890 */ /* 0x000fe2000fffe03f */
[----:B------:R-:W-:Y:S01]  /*1410*/  UMOV UR24, UR12 ;  /* 0x0000000c00187c82 */ /* 0x000fe20008000000 */
[----:B------:R-:W-:Y:S01]  /*1420*/  UMOV UR25, UR13 ;  /* 0x0000000d00197c82 */ /* 0x000fe20008000000 */
[----:B------:R-:W-:Y:S01]  /*1430*/  UMOV UR27, 0x40000040 ;  /* 0x40000040001b7882 */ /* 0x000fe20000000000 */
[----:B------:R-:W-:Y:S01]  /*1440*/  UIADD3 UR30, UR8, 0x200, URZ ;  /* 0x00000200081e7890 */ /* 0x000fe2000fffe03f */
[----:B------:R-:W-:Y:S01]  /*1450*/  UMOV UR28, UR12 ;  /* 0x0000000c001c7c82 */ /* 0x000fe20008000000 */
[----:B------:R-:W-:Y:S01]  /*1460*/  UMOV UR29, UR13 ;  /* 0x0000000d001d7c82 */ /* 0x000fe20008000000 */
[----:B------:R-:W-:Y:S01]  /*1470*/  UMOV UR31, 0x40000040 ;  /* 0x40000040001f7882 */ /* 0x000fe20000000000 */
[----:B------:R-:W-:-:S02]  /*1480*/  UIADD3 UR7, UR6, 0x400, URZ ;  /* 0x0000040006077890 */ /* 0x000fc4000fffe03f */
[----:B------:R-:W-:Y:S01]  /*1490*/  UIADD3 UR12, UR6, 0x2, URZ ;  /* 0x00000002060c7890 */ /* 0x000fe2000fffe03f */
[----:B------:R-:W-:Y:S01]  /*14a0*/  UMOV UR13, 0x40000040 ;  /* 0x40000040000d7882 */ /* 0x000fe20000000000 */
[----:B------:R-:W-:Y:S01]  /*14b0*/  UIADD3 UR10, UR8, 0x186, URZ ;  /* 0x00000186080a7890 */ /* 0x000fe2000fffe03f */
[----:B------:R-:W-:Y:S01]  /*14c0*/  UMOV UR11, 0x40000040 ;  /* 0x40000040000b7882 */ /* 0x000fe20000000000 */
[----:B------:R-:W-:Y:S02]  /*14d0*/  WARPGROUP.DEPBAR.LE gsb0, 0x0 ;  /* 0x00008000000079c5 */ /* 0x000fe40000010000 */
[----:B------:R-:W-:-:S06]  /*14e0*/  WARPGROUP.ARRIVE ;  /* 0x00000000000079c5 */ /* 0x000fcc0000000000 */
[----:B------:R-:W-:Y:S03]  /*14f0*/  HGMMA.64x16x16.F32.BF16 R80, gdesc[UR16], RZ, !UPT, gsb0 ;  /* 0x00200000105079f0 */ /* 0x000fe6000c0018ff */
        /* <DEDUP_REMOVED lines=8> */
[----:B------:R-:W-:Y:S01]  /*1580*/  HGMMA.64x16x16.F32.BF16 R32, gdesc[UR28], RZ, !UPT, gsb0 ;  /* 0x002000001c2079f0 */ /* 0x000fe2000c0018ff */
[----:B------:R-:W-:Y:S01]  /*1590*/  UMOV UR28, UR7 ;  /* 0x00000007001c7c82 */ /* 0x000fe20008000000 */
[----:B------:R-:W-:Y:S01]  /*15a0*/  UMOV UR29, 0x40000040 ;  /* 0x40000040001d7882 */ /* 0x000fe20000000000 */
[----:B------:R-:W-:Y:S01]  /*15b0*/  UMOV UR24, UR28 ;  /* 0x0000001c00187c82 */ /* 0x000fe20008000000 */
[----:B------:R-:W-:Y:S01]  /*15c0*/  UMOV UR25, UR29 ;  /* 0x0000001d00197c82 */ /* 0x000fe20008000000 */
[----:B------:R-:W-:Y:S01]  /*15d0*/  UMOV UR20, UR28 ;  /* 0x0000001c00147c82 */ /* 0x000fe20008000000 */
[----:B------:R-:W-:Y:S01]  /*15e0*/  UMOV UR21, UR29 ;  /* 0x0000001d00157c82 */ /* 0x000fe20008000000 */
[----:B------:R-:W-:Y:S01]  /*15f0*/  UMOV UR16, UR28 ;  /* 0x0000001c00107c82 */ /* 0x000fe20008000000 */
[----:B------:R-:W-:Y:S01]  /*1600*/  UMOV UR17, UR29 ;  /* 0x0000001d00117c82 */ /* 0x000fe20008000000 */
[----:B------:R-:W-:Y:S01]  /*1610*/  UIADD3 UR7, UR6, 0x402, URZ ;  /* 0x0000040206077890 */ /* 0x000fe2000fffe03f */
[----:B------:R-:W-:-:S02]  /*1620*/  WARPGROUP.DEPBAR.LE gsb0, 0x0 ;  /* 0x00008000000079c5 */ /* 0x000fc40000010000 */
[----:B------:R-:W-:-:S06]  /*1630*/  WARPGROUP.ARRIVE ;  /* 0x00000000000079c5 */ /* 0x000fcc0000000000 */
[----:B------:R-:W-:Y:S01]  /*1640*/  HGMMA.64x16x16.F32.BF16 R24, gdesc[UR28], RZ, !UPT, gsb0 ;  /* 0x002000001c1879f0 */ /* 0x000fe2000c0018ff */
[----:B------:R-:W-:Y:S01]  /*1650*/  UMOV UR30, UR14 ;  /* 0x0000000e001e7c82 */ /* 0x000fe20008000000 */
[----:B------:R-:W-:Y:S01]  /*1660*/  UMOV UR31, UR15 ;  /* 0x0000000f001f7c82 */ /* 0x000fe20008000000 */
[----:B------:R-:W-:Y:S01]  /*1670*/  UIADD3 UR14, UR8, 0x2, URZ ;  /* 0x00000002080e7890 */ /* 0x000fe2000fffe03f */
[----:B------:R-:W-:Y:S01]  /*1680*/  UMOV UR15, 0x40000040 ;  /* 0x40000040000f7882 */ /* 0x000fe20000000000 */
[----:B------:R-:W-:Y:S02]  /*1690*/  WARPGROUP.DEPBAR.LE gsb0, 0x0 ;  /* 0x00008000000079c5 */ /* 0x000fe40000010000 */
[----:B------:R-:W-:-:S06]  /*16a0*/  WARPGROUP.ARRIVE ;  /* 0x00000000000079c5 */ /* 0x000fcc0000000000 */
[----:B------:R-:W-:Y:S01]  /*16b0*/  HGMMA.64x16x16.F32.BF16 R40, gdesc[UR24], RZ, !UPT, gsb0 ;  /* 0x00200000182879f0 */ /* 0x000fe2000c0018ff */
[----:B------:R-:W-:Y:S01]  /*16c0*/  UIADD3 UR26, UR8, 0x182, URZ ;  /* 0x00000182081a7890 */ /* 0x000fe2000fffe03f */
[----:B------:R-:W-:Y:S01]  /*16d0*/  UMOV UR24, UR12 ;  /* 0x0000000c00187c82 */ /* 0x000fe20008000000 */
[----:B------:R-:W-:Y:S01]  /*16e0*/  UMOV UR25, UR13 ;  /* 0x0000000d00197c82 */ /* 0x000fe20008000000 */
        /* <DEDUP_REMOVED lines=24> */
[----:B------:R-:W-:Y:S03]  /*1870*/  HGMMA.64x16x16.F32.BF16 R96, gdesc[UR12], R96, gsb0 ;  /* 0x002000000c6079f0 */ /* 0x000fe60008001860 */
        /* <DEDUP_REMOVED lines=11> */
[----:B------:R-:W-:Y:S01]  /*1930*/  HGMMA.64x16x16.F32.BF16 R32, gdesc[UR28], R32, gsb0 ;  /* 0x002000001c2079f0 */ /* 0x000fe20008001820 */
        /* <DEDUP_REMOVED lines=13> */
[----:B------:R-:W-:Y:S01]  /*1a10*/  HGMMA.64x16x16.F32.BF16 R24, gdesc[UR28], R24, gsb0 ;  /* 0x002000001c1879f0 */ /* 0x000fe20008001818 */
[----:B------:R-:W-:Y:S01]  /*1a20*/  UIADD3 UR30, UR8, 0x204, URZ ;  /* 0x00000204081e7890 */ /* 0x000fe2000fffe03f */
[----:B------:R-:W-:Y:S01]  /*1a30*/  UMOV UR31, 0x40000040 ;  /* 0x40000040001f7882 */ /* 0x000fe20000000000 */
[----:B------:R-:W-:Y:S02]  /*1a40*/  WARPGROUP.DEPBAR.LE gsb0, 0x0 ;  /* 0x00008000000079c5 */ /* 0x000fe40000010000 */
        /* <DEDUP_REMOVED lines=17> */
[----:B------:R-:W-:Y:S02]  /*1b60*/  UIADD3 UR12, UR6, 0x4, URZ ;  /* 0x00000004060c7890 */ /* 0x000fe4000fffe03f */
[----:B------:R-:W-:Y:S01]  /*1b70*/  UIADD3 UR14, UR8, 0x4, URZ ;  /* 0x00000004080e7890 */ /* 0x000fe2000fffe03f */
[----:B------:R-:W-:Y:S01]  /*1b80*/  UMOV UR13, 0x40000040 ;  /* 0x40000040000d7882 */ /* 0x000fe20000000000 */
[----:B------:R-:W-:Y:S01]  /*1b90*/  UMOV UR15, 0x40000040 ;  /* 0x40000040000f7882 */ /* 0x000fe20000000000 */
[----:B------:R-:W-:Y:S02]  /*1ba0*/  UMOV UR17, UR13 ;  /* 0x0000000d00117c82 */ /* 0x000fe40008000000 */
[----:B------:R-:W-:Y:S01]  /*1bb0*/  UMOV UR16, UR12 ;  /* 0x0000000c00107c82 */ /* 0x000fe20008000000 */
[----:B------:R-:W-:Y:S01]  /*1bc0*/  UMOV UR20, UR12 ;  /* 0x0000000c00147c82 */ /* 0x000fe20008000000 */
[----:B------:R-:W-:Y:S01]  /*1bd0*/  UMOV UR21, UR13 ;  /* 0x0000000d00157c82 */ /* 0x000fe20008000000 */
[----:B------:R-:W-:Y:S01]  /*1be0*/  UMOV UR24, UR12 ;  /* 0x0000000c00187c82 */ /* 0x000fe20008000000 */
[----:B------:R-:W-:Y:S01]  /*1bf0*/  UMOV UR25, UR13 ;  /* 0x0000000d00197c82 */ /* 0x000fe20008000000 */
[----:B------:R-:W-:Y:S01]  /*1c00*/  UMOV UR28, UR12 ;  /* 0x0000000c001c7c82 */ /* 0x000fe20008000000 */
[----:B------:R-:W-:Y:S01]  /*1c10*/  UMOV UR29, UR13 ;  /* 0x0000000d001d7c82 */ /* 0x000fe20008000000 */
[----:B------:R-:W-:-:S02]  /*1c20*/  WARPGROUP.DEPBAR.LE gsb0, 0x0 ;  /* 0x00008000000079c5 */ /* 0x000fc40000010000 */
        /* <DEDUP_REMOVED lines=99> */
[----:B------:R-:W-:Y:S05]  /*2260*/  @!P1 BRA `(.L_x_18) ;  /* 0x00000010006c9947 */ /* 0x000fea0003800000 */
[----:B------:R-:W-:Y:S01]  /*2270*/  UIADD3 UR7, UR37, 0x1, URZ ;  /* 0x0000000125077890 */ /* 0x000fe2000fffe03f */
[----:B------:R-:W-:-:S03]  /*2280*/  IMAD.MOV.U32 R3, RZ, RZ, R0 ;  /* 0x000000ffff037224 */ /* 0x000fc600078e0000 */
[----:B------:R-:W-:-:S04]  /*2290*/  UISETP.NE.AND UP0, UPT, UR7, 0x6, UPT ;  /* 0x000000060700788c */ /* 0x000fc8000bf05270 */
[----:B------:R-:W-:Y:S02]  /*22a0*/  USEL UR6, URZ, 0x1, UP0 ;  /* 0x000000013f067887 */ /* 0x000fe40008000000 */
[----:B------:R-:W-:Y:S02]  /*22b0*/  USEL UR7, UR7, URZ, UP0 ;  /* 0x0000003f07077287 */ /* 0x000fe40008000000 */
[----:B------:R-:W-:-:S06]  /*22c0*/  ULOP3.LUT UR6, UR36, UR6, URZ, 0x3c, !UPT ;  /* 0x0000000624067292 */ /* 0x000fcc000f8e3c3f */
[----:B------:R-:W-:Y:S01]  /*22d0*/  IMAD.U32 R6, RZ, RZ, UR6 ;  /* 0x00000006ff067e24 */ /* 0x000fe2000f8e00ff */
[----:B------:R-:W-:-:S06]  /*22e0*/  UMOV UR6, UR37 ;  /* 0x0000002500067c82 */ /* 0x000fcc0008000000 */
.L_x_25:
[----:B------:R-:W-:Y:S05]  /*22f0*/  @!P0 BRA `(.L_x_19) ;  /* 0x0000000000048947 */ /* 0x000fea0003800000 */
[----:B------:R-:W-:Y:S01]  /*2300*/  BPT.TRAP 0x1 ;  /* 0x000000040000795c */ /* 0x000fe20000300000 */
.L_x_19:
[----:B------:R-:W-:Y:S01]  /*2310*/  ULEA UR8, UR7, UR39, 0x3 ;  /* 0x0000002707087291 */ /* 0x000fe2000f8e183f */
[----:B01----:R-:W-:-:S08]  /*2320*/  SHF.L.U32 R4, R6, 0x1f, RZ ;  /* 0x0000001f06047819 */ /* 0x003fd000000006ff */
[----:B------:R0:W1:Y:S01]  /*2330*/  SYNCS.PHASECHK.TRANS64.TRYWAIT P1, [UR8], R4 ;  /* 0x00000004ff0075a7 */ /* 0x0000620008020148 */
[----:B------:R-:W-:Y:S05]  /*2340*/  @!P0 BRA `(.L_x_20) ;  /* 0x0000000000048947 */ /* 0x000fea0003800000 */
[----:B------:R-:W-:Y:S01]  /*2350*/  BPT.TRAP 0x1 ;  /* 0x000000040000795c */ /* 0x000fe20000300000 */
.L_x_20:
[----:B-1----:R-:W-:Y:S05]  /*2360*/  @P1 BRA `(.L_x_21) ;  /* 0x0000000000081947 */ /* 0x002fea0003800000 */
[----:B------:R-:W1:Y:S02]  /*2370*/  SYNCS.PHASECHK.TRANS64.TRYWAIT P1, [UR8], R4 ;  /* 0x00000004ff0075a7 */ /* 0x000e640008020148 */
[----:B-1----:R-:W-:Y:S05]  /*2380*/  @!P1 BRA `(.L_x_22) ;  /* 0x0000008000a09947 */ /* 0x002fea0003800000 */
.L_x_21:
[----:B------:R-:W-:Y:S01]  /*2390*/  UIMAD UR8, UR7, 0x600, UR4 ;  /* 0x00000600070878a4 */ /* 0x000fe2000f8e0204 */
[----:B------:R-:W-:Y:S01]  /*23a0*/  WARPGROUP.ARRIVE ;  /* 0x00000000000079c5 */ /* 0x000fe20000000000 */
[----:B------:R-:W-:Y:S01]  /*23b0*/  UIMAD UR10, UR7, 0x280, UR5 ;  /* 0x00000280070a78a4 */ /* 0x000fe2000f8e0205 */
[----:B------:R-:W-:Y:S01]  /*23c0*/  UMOV UR9, 0x40000040 ;  /* 0x4000004000097882 */ /* 0x000fe20000000000 */
[----:B------:R-:W-:Y:S02]  /*23d0*/  UMOV UR11, 0x40000040 ;  /* 0x40000040000b7882 */ /* 0x000fe40000000000 */
[----:B------:R-:W-:Y:S01]  /*23e0*/  UIADD3 UR14, UR10, 0x80, URZ ;  /* 0x000000800a0e7890 */ /* 0x000fe2000fffe03f */
[----:B------:R-:W-:Y:S01]  /*23f0*/  UMOV UR12, UR8 ;  /* 0x00000008000c7c82 */ /* 0x000fe20008000000 */
[----:B------:R-:W-:Y:S01]  /*2400*/  UMOV UR13, UR9 ;  /* 0x00000009000d7c82 */ /* 0x000fe20008000000 */
[----:B------:R-:W-:Y:S02]  /*2410*/  UMOV UR15, 0x40000040 ;  /* 0x40000040000f7882 */ /* 0x000fe40000000000 */
[----:B------:R-:W-:Y:S01]  /*2420*/  HGMMA.64x16x16.F32.BF16 R96, gdesc[UR8], R96, gsb0 ;  /* 0x00200000086079f0 */ /* 0x000fe20008001860 */
        /* <DEDUP_REMOVED lines=13> */
[----:B------:R-:W-:Y:S01]  /*2500*/  UMOV UR31, 0x40000040 ;  /* 0x40000040001f7882 */ /* 0x000fe20000000000 */
[----:B------:R-:W-:Y:S01]  /*2510*/  UIADD3 UR9, UR8, 0x402, URZ ;  /* 0x0000040208097890 */ /* 0x000fe2000fffe03f */
[----:B------:R-:W-:-:S02]  /*2520*/  WARPGROUP.DEPBAR.LE gsb0, 0x0 ;  /* 0x00008000000079c5 */ /* 0x000fc40000010000 */
[----:B------:R-:W-:-:S06]  /*2530*/  WARPGROUP.ARRIVE ;  /* 0x00000000000079c5 */ /* 0x000fcc0000000000 */
[----:B------:R-:W-:Y:S01]  /*2540*/  HGMMA.64x16x16.F32.BF16 R80, gdesc[UR12], R80, gsb0 ;  /* 0x002000000c5079f0 */ /* 0x000fe20008001850 */
[----:B------:R-:W-:Y:S02]  /*2550*/  UIADD3 UR12, UR8, 0x400, URZ ;  /* 0x00000400080c7890 */ /* 0x000fe4000fffe03f */
        /* <DEDUP_REMOVED lines=17> */
[----:B------:R-:W-:Y:S02]  /*2670*/  WARPGROUP.DEPBAR.LE gsb0, 0x0 ;  /* 0x00008000000079c5 */ /* 0x000fe40000010000 */
[----:B------:R-:W-:-:S06]  /*2680*/  WARPGROUP.ARRIVE ;  /* 0x00000000000079c5 */ /* 0x000fcc0000000000 */
[----:B------:R-:W-:Y:S01]  /*2690*/  HGMMA.64x16x16.F32.BF16 R24, gdesc[UR24], R24, gsb0 ;  /* 0x00200000181879f0 */ /* 0x000fe20008001818 */
[----:B------:R-:W-:Y:S01]  /*26a0*/  UMOV UR26, UR10 ;  /* 0x0000000a001a7c82 */ /* 0x000fe20008000000 */
[----:B------:R-:W-:Y:S01]  /*26b0*/  UMOV UR27, UR11 ;  /* 0x0000000b001b7c82 */ /* 0x000fe20008000000 */
        /* <DEDUP_REMOVED lines=24> */
[----:B------:R-:W-:-:S02]  /*2840*/  WARPGROUP.DEPBAR.LE gsb0, 0x0 ;  /* 0x00008000000079c5 */ /* 0x000fc40000010000 */
[----:B------:R-:W-:-:S06]  /*2850*/  WARPGROUP.ARRIVE ;  /* 0x00000000000079c5 */ /* 0x000fcc0000000000 */
[----:B------:R-:W-:Y:S01]  /*2860*/  HGMMA.64x16x16.F32.BF16 R88, gdesc[UR24], R88, gsb0 ;  /* 0x00200000185879f0 */ /* 0x000fe20008001858 */
        /* <DEDUP_REMOVED lines=96> */
[----:B------:R-:W-:Y:S02]  /*2e70*/  UIADD3 UR24, UR10, 0x186, URZ ;  /* 0x000001860a187890 */ /* 0x000fe4000fffe03f */
        /* <DEDUP_REMOVED lines=33> */
[----:B------:R-:W-:-:S03]  /*3090*/  UIADD3 UR16, UR8, 0x406, URZ ;  /* 0x0000040608107890 */ /* 0x000fc6000fffe03f */
[----:B------:R-:W-:Y:S01]  /*30a0*/  UMOV UR8, UR12 ;  /* 0x0000000c00087c82 */ /* 0x000fe20008000000 */
        /* <DEDUP_REMOVED lines=36> */
[----:B------:R-:W-:Y:S01]  /*32f0*/  BPT.TRAP 0x1 ;  /* 0x000000040000795c */ /* 0x000fe20000300000 */
.L_x_23:
[----:B------:R-:W-:Y:S01]  /*3300*/  ULEA UR8, UR6, UR39, 0x3 ;  /* 0x0000002706087291 */ /* 0x000fe2000f8e183f */
[----:B------:R-:W-:-:S03]  /*3310*/  ISETP.GT.U32.AND P1, PT, R19, 0x1, PT ;  /* 0x000000011300780c */ /* 0x000fc60003f24070 */
[----:B------:R-:W-:-:S04]  /*3320*/  UIADD3 UR8, UR8, 0x30, URZ ;  /* 0x0000003008087890 */ /* 0x000fc8000fffe03f */
[----:B------:R-:W-:-:S09]  /*3330*/  UPRMT UR8, URZ, 0x654, UR8 ;  /* 0x000006543f087896 */ /* 0x000fd20008000008 */
[----:B------:R-:W-:Y:S01]  /*3340*/  SYNCS.ARRIVE.TRANS64.RED.A1T0 RZ, [UR8], RZ ;  /* 0x000000ffffff79a7 */ /* 0x000fe20008100408 */
[----:B------:R-:W-:Y:S05]  /*3350*/  @P1 BRA `(.L_x_24) ;  /* 0x0000000000041947 */ /* 0x000fea0003800000 */
[----:B------:R-:W-:Y:S01]  /*3360*/  BPT.TRAP 0x1 ;  /* 0x000000040000795c */ /* 0x000fe20000300000 */
.L_x_24:
[----:B------:R-:W-:Y:S01]  /*3370*/  UIADD3 UR7, UR7, 0x1, URZ ;  /* 0x0000000107077890 */ /* 0x000fe2000fffe03f */
[C---:B------:R-:W-:Y:S01]  /*3380*/  ISETP.GT.AND P1, PT, R3.reuse, 0x1, PT ;  /* 0x000000010300780c */ /* 0x040fe20003f24270 */
[----:B------:R-:W-:Y:S01]  /*3390*/  UIADD3 UR6, UR6, 0x1, URZ ;  /* 0x0000000106067890 */ /* 0x000fe2000fffe03f */
[----:B------:R-:W-:Y:S01]  /*33a0*/  VIADD R3, R3, 0xffffffff ;  /* 0xffffffff03037836 */ /* 0x000fe20000000000 */
[----:B------:R-:W-:Y:S02]  /*33b0*/  UISETP.NE.AND UP0, UPT, UR7, 0x6, UPT ;  /* 0x000000060700788c */ /* 0x000fe4000bf05270 */
[----:B------:R-:W-:Y:S02]  /*33c0*/  UISETP.NE.AND UP1, UPT, UR6, 0x6, UPT ;  /* 0x000000060600788c */ /* 0x000fe4000bf25270 */
[----:B------:R-:W-:Y:S02]  /*33d0*/  USEL UR8, URZ, 0x1, UP0 ;  /* 0x000000013f087887 */ /* 0x000fe40008000000 */
[----:B------:R-:W-:-:S02]  /*33e0*/  USEL UR7, UR7, URZ, UP0 ;  /* 0x0000003f07077287 */ /* 0x000fc40008000000 */
[----:B------:R-:W-:Y:S02]  /*33f0*/  USEL UR6, UR6, URZ, UP1 ;  /* 0x0000003f06067287 */ /* 0x000fe40008800000 */
[----:B------:R-:W-:Y:S01]  /*3400*/  LOP3.LUT R6, R6, UR8, RZ, 0x3c, !PT ;  /* 0x0000000806067c12 */ /* 0x000fe2000f8e3cff */
[----:B------:R-:W-:Y:S09]  /*3410*/  @P1 BRA `(.L_x_25) ;  /* 0xffffffec00b41947 */ /* 0x000ff2000383ffff */
.L_x_18:
[----:B------:R-:W2:Y:S02]  /*3420*/  LDC R3, c[0x0][0x28c] ;  /* 0x0000a300ff037b82 */ /* 0x000ea40000000800 */
[----:B--2---:R-:W-:-:S13]  /*3430*/  ISETP.GE.AND P1, PT, R3, 0x1, PT ;  /* 0x000000010300780c */ /* 0x004fda0003f26270 */
[----:B------:R-:W-:Y:S05]  /*3440*/  @!P1 BRA `(.L_x_26) ;  /* 0x0000000000349947 */ /* 0x000fea0003800000 */
[----:B------:R-:W-:Y:S05]  /*3450*/  @!P0 BRA `(.L_x_27) ;  /* 0x0000000000048947 */ /* 0x000fea0003800000 */
[----:B------:R-:W-:Y:S01]  /*3460*/  BPT.TRAP 0x1 ;  /* 0x000000040000795c */ /* 0x000fe20000300000 */
.L_x_27:
[----:B------:R-:W-:Y:S01]  /*3470*/  VIADD R0, R0, UR37 ;  /* 0x0000002500007c36 */ /* 0x000fe20008000000 */
[----:B------:R-:W-:-:S03]  /*3480*/  ISETP.GT.U32.AND P0, PT, R19, 0x1, PT ;  /* 0x000000011300780c */ /* 0x000fc60003f04070 */
[----:B01----:R-:W-:-:S05]  /*3490*/  IMAD.WIDE.U32 R4, R0, -0x55555555, RZ ;  /* 0xaaaaaaab00047825 */ /* 0x003fca00078e00ff */
[----:B------:R-:W-:-:S05]  /*34a0*/  SHF.R.U32.HI R5, RZ, 0x2, R5 ;  /* 0x00000002ff057819 */ /* 0x000fca0000011605 */
[----:B------:R-:W-:-:S05]  /*34b0*/  IMAD R0, R5, -0x6, R0 ;  /* 0xfffffffa05007824 */ /* 0x000fca00078e0200 */
[----:B------:R-:W-:-:S05]  /*34c0*/  LEA R0, R0, UR39, 0x3 ;  /* 0x0000002700007c11 */ /* 0x000fca000f8e18ff */
[----:B------:R-:W-:-:S05]  /*34d0*/  VIADD R0, R0, 0x30 ;  /* 0x0000003000007836 */ /* 0x000fca0000000000 */
[----:B------:R-:W-:-:S04]  /*34e0*/  PRMT R0, RZ, 0x654, R0 ;  /* 0x00000654ff007816 */ /* 0x000fc80000000000 */
[----:B------:R2:W-:Y:S01]  /*34f0*/  SYNCS.ARRIVE.TRANS64.RED.A1T0 RZ, [R0+URZ], RZ ;  /* 0x000000ff00ff79a7 */ /* 0x0005e2000810043f */
[----:B------:R-:W-:Y:S05]  /*3500*/  @P0 BRA `(.L_x_26) ;  /* 0x0000000000040947 */ /* 0x000fea0003800000 */
[----:B------:R-:W-:Y:S01]  /*3510*/  BPT.TRAP 0x1 ;  /* 0x000000040000795c */ /* 0x000fe20000300000 */
.L_x_26:
[----:B01----:R-:W0:Y:S01]  /*3520*/  LDC R5, c[0x0][0x288] ;  /* 0x0000a200ff057b82 */ /* 0x003e220000000800 */
[----:B--2---:R-:W-:Y:S01]  /*3530*/  LOP3.LUT R0, R22, 0x1, RZ, 0xc0, !PT ;  /* 0x0000000116007812 */ /* 0x004fe200078ec0ff */
[----:B------:R-:W-:Y:S01]  /*3540*/  IMAD R107, R107, 0x50, RZ ;  /* 0x000000506b6b7824 */ /* 0x000fe200078e02ff */
[----:B------:R-:W-:Y:S01]  /*3550*/  SHF.R.U32.HI R3, RZ, 0x2, R18 ;  /* 0x00000002ff037819 */ /* 0x000fe20000011612 */
[----:B------:R-:W-:Y:S01]  /*3560*/  UIADD3 UR37, UR38, UR37, URZ ;  /* 0x0000002526257290 */ /* 0x000fe2000fffe03f */
[----:B------:R-:W-:Y:S01]  /*3570*/  LOP3.LUT R4, R18, 0x60, RZ, 0xc0, !PT ;  /* 0x0000006012047812 */ /* 0x000fe200078ec0ff */
[----:B------:R-:W-:Y:S01]  /*3580*/  IMAD.SHL.U32 R20, R0, 0x40, RZ ;  /* 0x0000004000147824 */ /* 0x000fe200078e00ff */
[----:B------:R-:W-:Y:S01]  /*3590*/  LOP3.LUT R3, R3, 0x7, RZ, 0xc0, !PT ;  /* 0x0000000703037812 */ /* 0x000fe200078ec0ff */
[----:B------:R-:W-:Y:S01]  /*35a0*/  UISETP.GT.U32.AND UP0, UPT, UR37, 0x5, UPT ;  /* 0x000000052500788c */ /* 0x000fe2000bf04070 */
[----:B------:R-:W-:Y:S01]  /*35b0*/  SHF.R.U32.HI R4, RZ, 0x1, R4 ;  /* 0x00000001ff047819 */ /* 0x000fe20000011604 */
[----:B------:R-:W-:Y:S01]  /*35c0*/  IMAD.SHL.U32 R10, R18, 0x2, RZ ;  /* 0x00000002120a7824 */ /* 0x000fe200078e00ff */
[--C-:B------:R-:W-:Y:S01]  /*35d0*/  LOP3.LUT R20, R20, 0x40, R3.reuse, 0xe2, !PT ;  /* 0x0000004014147812 */ /* 0x100fe200078ee203 */
[----:B------:R-:W-:Y:S01]  /*35e0*/  ULDC UR7, c[0x0][0x284] ;  /* 0x0000a10000077ab9 */ /* 0x000fe20000000800 */
[-C--:B------:R-:W-:Y:S01]  /*35f0*/  IADD3 R3, RZ, -R4.reuse, -R3 ;  /* 0x80000004ff037210 */ /* 0x080fe20007ffe803 */
[----:B------:R-:W-:Y:S01]  /*3600*/  UISETP.LT.U32.AND UP0, UPT, UR38, 0x6, UP0 ;  /* 0x000000062600788c */ /* 0x000fe20008701070 */
[----:B------:R-:W-:Y:S01]  /*3610*/  LOP3.LUT R20, R20, R4, RZ, 0xfc, !PT ;  /* 0x0000000414147212 */ /* 0x000fe200078efcff */
[----:B------:R-:W-:Y:S01]  /*3620*/  UISETP.GE.U32.AND UP1, UPT, UR38, 0x6, UPT ;  /* 0x000000062600788c */ /* 0x000fe2000bf26070 */
[----:B------:R-:W-:Y:S01]  /*3630*/  SHF.R.S32.HI R13, RZ, 0x1f, R23 ;  /* 0x0000001fff0d7819 */ /* 0x000fe20000011417 */
[----:B------:R-:W-:Y:S01]  /*3640*/  IMAD R3, R0, -0x40, R3 ;  /* 0xffffffc000037824 */ /* 0x000fe200078e0203 */
[----:B------:R-:W-:Y:S01]  /*3650*/  LOP3.LUT R0, R18, 0x3, RZ, 0xc0, !PT ;  /* 0x0000000312007812 */ /* 0x000fe200078ec0ff */
[----:B------:R-:W-:Y:S01]  /*3660*/  ULDC.64 UR8, c[0x0][0x5d0] ;  /* 0x0001740000087ab9 */ /* 0x000fe20000000a00 */
[----:B------:R-:W-:Y:S01]  /*3670*/  LOP3.LUT R10, R107, 0x6, R10, 0xf8, !PT ;  /* 0x000000066b0a7812 */ /* 0x000fe200078ef80a */
[----:B------:R-:W-:Y:S01]  /*3680*/  UIMAD.WIDE.U32 UR4, UR37, -0x55555555, URZ ;  /* 0xaaaaaaab250478a5 */ /* 0x000fe2000f8e003f */
[----:B------:R-:W-:Y:S01]  /*3690*/  IMAD R6, R13, UR8, RZ ;  /* 0x000000080d067c24 */ /* 0x000fe2000f8e02ff */
[----:B0-----:R-:W-:Y:S01]  /*36a0*/  ISETP.GE.AND P0, PT, R107, R5, PT ;  /* 0x000000056b00720c */ /* 0x001fe20003f06270 */
[----:B------:R-:W-:Y:S01]  /*36b0*/  IMAD R4, R0, -0x2, R5 ;  /* 0xfffffffe00047824 */ /* 0x000fe200078e0205 */
[----:B------:R-:W-:Y:S01]  /*36c0*/  USEL UR6, URZ, 0x1, !UP0 ;  /* 0x000000013f067887 */ /* 0x000fe2000c000000 */
[----:B------:R-:W-:Y:S01]  /*36d0*/  IMAD R0, R106, 0xc0, RZ ;  /* 0x000000c06a007824 */ /* 0x000fe200078e02ff */
[----:B------:R-:W-:Y:S01]  /*36e0*/  SHF.R.S32.HI R11, RZ, 0x1f, R10 ;  /* 0x0000001fff0b7819 */ /* 0x000fe2000001140a */
[----:B------:R-:W-:Y:S01]  /*36f0*/  USHF.R.U32.HI UR4, URZ, 0x2, UR5 ;  /* 0x000000023f047899 */ /* 0x000fe20008011605 */
[C---:B------:R-:W-:Y:S01]  /*3700*/  IMAD R9, R23.reuse, UR9, R6 ;  /* 0x0000000917097c24 */ /* 0x040fe2000f8e0206 */
[----:B------:R-:W-:Y:S01]  /*3710*/  ULOP3.LUT UR36, UR36, UR6, URZ, 0x3c, !UPT ;  /* 0x0000000624247292 */ /* 0x000fe2000f8e3c3f */
[C---:B------:R-:W-:Y:S01]  /*3720*/  ISETP.GE.OR P0, PT, R0.reuse, UR7, P0 ;  /* 0x0000000700007c0c */ /* 0x040fe20008706670 */
[----:B------:R-:W-:Y:S01]  /*3730*/  IMAD.WIDE.U32 R6, R23, UR8, R10 ;  /* 0x0000000817067c25 */ /* 0x000fe2000f8e000a */
[----:B------:R-:W-:Y:S01]  /*3740*/  UIMAD UR37, UR4, -0x6, UR37 ;  /* 0xfffffffa042578a4 */ /* 0x000fe2000f8e0225 */
[----:B------:R-:W-:Y:S01]  /*3750*/  IADD3 R3, -R0, UR7, R3 ;  /* 0x0000000700037c10 */ /* 0x000fe2000fffe103 */
[----:B------:R-:W-:Y:S01]  /*3760*/  @UP1 ULOP3.LUT UR36, UR36, 0x1, UR4, 0x78, !UPT ;  /* 0x0000000124241892 */ /* 0x000fe2000f8e7804 */
[----:B------:R-:W-:-:S02]  /*3770*/  IMAD.MOV.U32 R21, RZ, RZ, RZ ;  /* 0x000000ffff157224 */ /* 0x000fc400078e00ff */
[----:B------:R-:W-:Y:S02]  /*3780*/  IMAD.IADD R9, R7, 0x1, R9 ;  /* 0x0000000107097824 */ /* 0x000fe400078e0209 */
[----:B------:R-:W-:-:S04]  /*3790*/  IMAD.WIDE R20, R106, 0xc0, R20 ;  /* 0x000000c06a147825 */ /* 0x000fc800078e0214 */
[----:B------:R-:W-:Y:S02]  /*37a0*/  IMAD.IADD R4, R4, 0x1, -R107 ;  /* 0x0000000104047824 */ /* 0x000fe400078e0a6b */
[----:B------:R-:W-:Y:S02]  /*37b0*/  IMAD.MOV.U32 R0, RZ, RZ, -0x1 ;  /* 0xffffffffff007424 */ /* 0x000fe400078e00ff */
[----:B------:R-:W-:Y:S01]  /*37c0*/  IMAD.MOV.U32 R8, RZ, RZ, R6 ;  /* 0x000000ffff087224 */ /* 0x000fe200078e0006 */
[----:B------:R-:W-:Y:S06]  /*37d0*/  @P0 BRA `(.L_x_28) ;  /* 0x0000004c00f80947 */ /* 0x000fec0003800000 */
[----:B------:R-:W0:Y:S01]  /*37e0*/  LDC.64 R6, c[0x0][0x5c8] ;  /* 0x00017200ff067b82 */ /* 0x000e220000000a00 */
[----:B-----5:R-:W-:Y:S01]  /*37f0*/  FSETP.NEU.AND P2, PT, R105, RZ, PT ;  /* 0x000000ff6900720b */ /* 0x020fe20003f4d000 */
[----:B------:R-:W-:Y:S01]  /*3800*/  BSSY B0, `(.L_x_28) ;  /* 0x00004fb000007945 */ /* 0x000fe20003800000 */
[----:B------:R-:W-:-:S04]  /*3810*/  ISETP.GT.AND P0, PT, R4, RZ, PT ;  /* 0x000000ff0400720c */ /* 0x000fc80003f04270 */
[----:B------:R-:W-:Y:S01]  /*3820*/  ISETP.GT.AND P1, PT, R3, RZ, P0 ;  /* 0x000000ff0300720c */ /* 0x000fe20000724270 */
[-C--:B0-----:R-:W-:Y:S02]  /*3830*/  IMAD R5, R21, R6.reuse, RZ ;  /* 0x0000000615057224 */ /* 0x081fe400078e02ff */
[----:B------:R-:W-:-:S04]  /*3840*/  IMAD.WIDE.U32 R112, R20, R6, R8 ;  /* 0x0000000614707225 */ /* 0x000fc800078e0008 */
[----:B------:R-:W-:-:S04]  /*3850*/  IMAD R5, R20, R7, R5 ;  /* 0x0000000714057224 */ /* 0x000fc800078e0205 */
[----:B------:R-:W-:Y:S01]  /*3860*/  IMAD.IADD R123, R113, 0x1, R5 ;  /* 0x00000001717b7824 */ /* 0x000fe200078e0205 */
[----:B------:R-:W-:Y:S06]  /*3870*/  @!P2 BRA `(.L_x_29) ;  /* 0x000000380024a947 */ /* 0x000fec0003800000 */
[----:B------:R-:W0:Y:S01]  /*3880*/  LDC.64 R106, c[0x0][0x5b8] ;  /* 0x00016e00ff6a7b82 */ /* 0x000e220000000a00 */
[----:B------:R-:W-:-:S07]  /*3890*/  ULDC.64 UR4, c[0x0][0x5c0] ;  /* 0x0001700000047ab9 */ /* 0x000fce0000000a00 */
[----:B------:R-:W1:Y:S08]  /*38a0*/  LDC.64 R108, c[0x0][0x5b0] ;  /* 0x00016c00ff6c7b82 */ /* 0x000e700000000a00 */
[----:B------:R-:W2:Y:S01]  /*38b0*/  LDC.64 R14, c[0x0][0x5a8] ;  /* 0x00016a00ff0e7b82 */ /* 0x000ea20000000a00 */
[-C--:B0-----:R-:W-:Y:S02]  /*38c0*/  IMAD R8, R13, R106.reuse, RZ ;  /* 0x0000006a0d087224 */ /* 0x081fe400078e02ff */
[----:B------:R-:W-:-:S04]  /*38d0*/  IMAD.WIDE.U32 R116, R23, R106, R10 ;  /* 0x0000006a17747225 */ /* 0x000fc800078e000a */
[----:B------:R-:W-:Y:S02]  /*38e0*/  IMAD R119, R23, R107, R8 ;  /* 0x0000006b17777224 */ /* 0x000fe400078e0208 */
[-C--:B-1----:R-:W-:Y:S02]  /*38f0*/  IMAD R121, R21, R108.reuse, RZ ;  /* 0x0000006c15797224 */ /* 0x082fe400078e02ff */
[----:B------:R-:W-:Y:S02]  /*3900*/  IMAD.IADD R115, R117, 0x1, R119 ;  /* 0x0000000175737824 */ /* 0x000fe400078e0277 */
[----:B------:R-:W-:Y:S02]  /*3910*/  IMAD.MOV.U32 R114, RZ, RZ, R116 ;  /* 0x000000ffff727224 */ /* 0x000fe400078e0074 */
[C---:B------:R-:W-:Y:S02]  /*3920*/  IMAD R121, R20.reuse, R109, R121 ;  /* 0x0000006d14797224 */ /* 0x040fe400078e0279 */
[----:B------:R-:W-:-:S04]  /*3930*/  IMAD.WIDE.U32 R8, R20, R108, R114 ;  /* 0x0000006c14087225 */ /* 0x000fc800078e0072 */
[----:B------:R-:W-:Y:S01]  /*3940*/  IMAD.IADD R5, R9, 0x1, R121 ;  /* 0x0000000109057824 */ /* 0x000fe200078e0279 */
[----:B--2---:R-:W-:-:S04]  /*3950*/  LEA R12, P2, R8, R14, 0x1 ;  /* 0x0000000e080c7211 */ /* 0x004fc800078408ff */
[----:B------:R-:W-:-:S05]  /*3960*/  LEA.HI.X R13, R8, R15, R5, 0x1, P2 ;  /* 0x0000000f080d7211 */ /* 0x000fca00010f0c05 */
[----:B------:R0:W2:Y:S01]  /*3970*/  @P1 LDG.E.LTC128B.U16 R5, desc[UR40][R12.64] ;  /* 0x000000280c051981 */ /* 0x0000a2000c1e1520 */
[----:B------:R-:W-:Y:S01]  /*3980*/  ISETP.GT.AND P3, PT, R4, 0x1, PT ;  /* 0x000000010400780c */ /* 0x000fe20003f64270 */
[----:B------:R-:W-:Y:S01]  /*3990*/  IMAD.WIDE.U32 R110, R20, R108, R10 ;  /* 0x0000006c146e7225 */ /* 0x000fe200078e000a */
[----:B------:R-:W-:Y:S01]  /*39a0*/  BSSY B1, `(.L_x_30) ;  /* 0x0000012000017945 */ /* 0x000fe20003800000 */
[----:B------:R-:W-:Y:S02]  /*39b0*/  SHF.L.U64.HI R113, R108, 0x3, R109 ;  /* 0x000000036c717819 */ /* 0x000fe4000001026d */
[----:B------:R-:W-:Y:S02]  /*39c0*/  IMAD.IADD R111, R121, 0x1, R111 ;  /* 0x00000001796f7824 */ /* 0x000fe400078e026f */
[----:B------:R-:W-:-:S04]  /*39d0*/  IMAD.WIDE.U32 R110, R23, R106, R110 ;  /* 0x0000006a176e7225 */ /* 0x000fc800078e006e */
[----:B0-----:R-:W-:Y:S01]  /*39e0*/  IMAD.IADD R13, R119, 0x1, R111 ;  /* 0x00000001770d7824 */ /* 0x001fe200078e026f */
[----:B------:R-:W-:-:S04]  /*39f0*/  LEA R12, P4, R110, R14, 0x1 ;  /* 0x0000000e6e0c7211 */ /* 0x000fc800078808ff */
[----:B------:R-:W-:Y:S01]  /*3a00*/  LEA.HI.X R13, R110, R15, R13, 0x1, P4 ;  /* 0x0000000f6e0d7211 */ /* 0x000fe200020f0c0d */
[----:B--2---:R-:W-:-:S04]  /*3a10*/  IMAD.U32 R8, R5, 0x10000, RZ ;  /* 0x0001000005087824 */ /* 0x004fc800078e00ff */
[----:B------:R-:W-:Y:S01]  /*3a20*/  FMUL R9, R8, R105 ;  /* 0x0000006908097220 */ /* 0x000fe20000400000 */
[----:B------:R-:W-:-:S03]  /*3a30*/  LEA R8, P2, R112, UR4, 0x1 ;  /* 0x0000000470087c11 */ /* 0x000fc6000f8408ff */
[----:B------:R-:W-:Y:S01]  /*3a40*/  FFMA R96, R96, R104, R9 ;  /* 0x0000006860607223 */ /* 0x000fe20000000009 */
[----:B------:R-:W-:Y:S01]  /*3a50*/  LEA.HI.X R9, R112, UR5, R123, 0x1, P2 ;  /* 0x0000000570097c11 */ /* 0x000fe200090f0c7b */
[----:B------:R-:W-:Y:S01]  /*3a60*/  IMAD.SHL.U32 R112, R108, 0x8, RZ ;  /* 0x000000086c707824 */ /* 0x000fe200078e00ff */
[----:B------:R-:W-:Y:S02]  /*3a70*/  ISETP.GT.AND P2, PT, R3, RZ, P3 ;  /* 0x000000ff0300720c */ /* 0x000fe40001f44270 */
[----:B------:R-:W-:-:S05]  /*3a80*/  F2FP.BF16.F32.PACK_AB R96, RZ, R96 ;  /* 0x00000060ff60723e */ /* 0x000fca00000010ff */
[----:B------:R0:W-:Y:S06]  /*3a90*/  @P1 STG.E.U16 desc[UR40][R8.64], R96 ;  /* 0x0000006008001986 */ /* 0x0001ec000c101528 */
[----:B------:R-:W-:Y:S05]  /*3aa0*/  @!P2 BRA `(.L_x_31) ;  /* 0x000000000004a947 */ /* 0x000fea0003800000 */
[----:B------:R1:W5:Y:S02]  /*3ab0*/  LDG.E.LTC128B.U16 R5, desc[UR40][R12.64+0x2] ;  /* 0x000002280c057981 */ /* 0x000364000c1e1520 */
.L_x_31:
[----:B------:R-:W-:Y:S05]  /*3ac0*/  BSYNC B1 ;  /* 0x0000000000017941 */ /* 0x000fea0003800000 */
.L_x_30:
[----:B------:R-:W-:Y:S01]  /*3ad0*/  IMAD.WIDE.U32 R124, R20, R108, R112 ;  /* 0x0000006c147c7225 */ /* 0x000fe200078e0070 */
[----:B------:R-:W-:Y:S02]  /*3ae0*/  ISETP.GT.AND P1, PT, R3, 0x8, P0 ;  /* 0x000000080300780c */ /* 0x000fe40000724270 */
[C---:B-----5:R-:W-:Y:S01]  /*3af0*/  PRMT R120, R5.reuse, 0x7610, R120 ;  /* 0x0000761005787816 */ /* 0x060fe20000000078 */
[----:B0-----:R-:W-:Y:S01]  /*3b00*/  IMAD.U32 R96, R5, 0x10000, RZ ;  /* 0x0001000005607824 */ /* 0x001fe200078e00ff */
[----:B------:R-:W-:Y:S01]  /*3b10*/  IADD3 R107, P4, R116, R124, RZ ;  /* 0x0000007c746b7210 */ /* 0x000fe20007f9e0ff */
[----:B------:R-:W-:Y:S02]  /*3b20*/  IMAD.IADD R127, R121, 0x1, R125 ;  /* 0x00000001797f7824 */ /* 0x000fe400078e027d */
[----:B------:R-:W-:Y:S02]  /*3b30*/  FMUL R96, R96, R105 ;  /* 0x0000006960607220 */ /* 0x000fe40000400000 */
[----:B------:R-:W-:-:S02]  /*3b40*/  IMAD.X R110, R127, 0x1, R115, P4 ;  /* 0x000000017f6e7824 */ /* 0x000fc400020e0673 */
[----:B------:R-:W-:Y:S01]  /*3b50*/  FFMA R97, R97, R104, R96 ;  /* 0x0000006861617223 */ /* 0x000fe20000000060 */
[----:B------:R-:W-:-:S04]  /*3b60*/  LEA R96, P4, R107, R14, 0x1 ;  /* 0x0000000e6b607211 */ /* 0x000fc800078808ff */
[----:B------:R-:W-:Y:S02]  /*3b70*/  F2FP.BF16.F32.PACK_AB R111, RZ, R97 ;  /* 0x00000061ff6f723e */ /* 0x000fe400000010ff */
[----:B------:R-:W-:-:S03]  /*3b80*/  LEA.HI.X R97, R107, R15, R110, 0x1, P4 ;  /* 0x0000000f6b617211 */ /* 0x000fc600020f0c6e */
[----:B------:R0:W-:Y:S04]  /*3b90*/  @P2 STG.E.U16 desc[UR40][R8.64+0x2], R111 ;  /* 0x0000026f08002986 */ /* 0x0001e8000c101528 */
[----:B------:R2:W3:Y:S01]  /*3ba0*/  @P1 LDG.E.LTC128B.U16 R120, desc[UR40][R96.64] ;  /* 0x0000002860781981 */ /* 0x0004e2000c1e1520 */
[----:B------:R-:W-:Y:S01]  /*3bb0*/  IMAD.SHL.U32 R5, R6, 0x10, RZ ;  /* 0x0000001006057824 */ /* 0x000fe200078e00ff */
[----:B------:R-:W-:Y:S01]  /*3bc0*/  IADD3 R122, P2, R10, R124, RZ ;  /* 0x0000007c0a7a7210 */ /* 0x000fe20007f5e0ff */
[----:B------:R-:W-:Y:S04]  /*3bd0*/  BSSY B1, `(.L_x_32) ;  /* 0x0000011000017945 */ /* 0x000fe80003800000 */
[----:B------:R-:W-:Y:S01]  /*3be0*/  IMAD.X R123, R11, 0x1, R127, P2 ;  /* 0x000000010b7b7824 */ /* 0x000fe200010e067f */
[----:B------:R-:W-:Y:S01]  /*3bf0*/  ISETP.GT.AND P2, PT, R3, 0x8, P3 ;  /* 0x000000080300780c */ /* 0x000fe20001f44270 */
[----:B------:R-:W-:-:S04]  /*3c00*/  IMAD.WIDE.U32 R122, R23, R106, R122 ;  /* 0x0000006a177a7225 */ /* 0x000fc800078e007a */
[----:B------:R-:W-:Y:S01]  /*3c10*/  IMAD.IADD R123, R119, 0x1, R123 ;  /* 0x00000001777b7824 */ /* 0x000fe200078e027b */
[----:B--2---:R-:W-:-:S04]  /*3c20*/  LEA R96, P5, R122, R14, 0x1 ;  /* 0x0000000e7a607211 */ /* 0x004fc800078a08ff */
[----:B------:R-:W-:Y:S01]  /*3c30*/  LEA.HI.X R97, R122, R15, R123, 0x1, P5 ;  /* 0x0000000f7a617211 */ /* 0x000fe200028f0c7b */
[----:B---3--:R-:W-:-:S04]  /*3c40*/  IMAD.U32 R110, R120, 0x10000, RZ ;  /* 0x00010000786e7824 */ /* 0x008fc800078e00ff */
[----:B------:R-:W-:Y:S01]  /*3c50*/  FMUL R107, R110, R105 ;  /* 0x000000696e6b7220 */ /* 0x000fe20000400000 */
[----:B------:R-:W-:-:S03]  /*3c60*/  IADD3 R110, P4, R5, R8, RZ ;  /* 0x00000008056e7210 */ /* 0x000fc60007f9e0ff */
[----:B------:R-:W-:Y:S01]  /*3c70*/  FFMA R98, R98, R104, R107 ;  /* 0x0000006862627223 */ /* 0x000fe2000000006b */
[----:B------:R-:W-:-:S04]  /*3c80*/  SHF.L.U64.HI R107, R6, 0x4, R7 ;  /* 0x00000004066b7819 */ /* 0x000fc80000010207 */
[----:B------:R-:W-:Y:S01]  /*3c90*/  F2FP.BF16.F32.PACK_AB R98, RZ, R98 ;  /* 0x00000062ff62723e */ /* 0x000fe200000010ff */
[----:B0-----:R-:W-:-:S05]  /*3ca0*/  IMAD.X R111, R107, 0x1, R9, P4 ;  /* 0x000000016b6f7824 */ /* 0x001fca00020e0609 */
[----:B------:R0:W-:Y:S01]  /*3cb0*/  @P1 STG.E.U16 desc[UR40][R110.64], R98 ;  /* 0x000000626e001986 */ /* 0x0001e2000c101528 */
[----:B------:R-:W-:Y:S05]  /*3cc0*/  @!P2 BRA `(.L_x_33) ;  /* 0x000000000004a947 */ /* 0x000fea0003800000 */
[----:B------:R2:W5:Y:S02]  /*3cd0*/  LDG.E.LTC128B.U16 R120, desc[UR40][R96.64+0x2] ;  /* 0x0000022860787981 */ /* 0x000564000c1e1520 */
.L_x_33:
[----:B------:R-:W-:Y:S05]  /*3ce0*/  BSYNC B1 ;  /* 0x0000000000017941 */ /* 0x000fea0003800000 */
.L_x_32:
[----:B0----5:R-:W-:Y:S01]  /*3cf0*/  IMAD.U32 R98, R120, 0x10000, RZ ;  /* 0x0001000078627824 */ /* 0x021fe200078e00ff */
[----:B------:R-:W-:Y:S01]  /*3d00*/  ISETP.GT.AND P1, PT, R4, 0x8, PT ;  /* 0x000000080400780c */ /* 0x000fe20003f24270 */
[----:B------:R-:W-:Y:S01]  /*3d10*/  BSSY B1, `(.L_x_34) ;  /* 0x000000c000017945 */ /* 0x000fe20003800000 */
[----:B------:R-:W-:Y:S02]  /*3d20*/  IMAD R125, R109, 0x78, RZ ;  /* 0x000000786d7d7824 */ /* 0x000fe400078e02ff */
[----:B------:R-:W-:Y:S01]  /*3d30*/  FMUL R98, R98, R105 ;  /* 0x0000006962627220 */ /* 0x000fe20000400000 */
[----:B------:R-:W-:-:S03]  /*3d40*/  ISETP.GT.AND P4, PT, R3, RZ, P1 ;  /* 0x000000ff0300720c */ /* 0x000fc60000f84270 */
[----:B------:R-:W-:Y:S01]  /*3d50*/  FFMA R98, R99, R104, R98 ;  /* 0x0000006863627223 */ /* 0x000fe20000000062 */
[----:B------:R-:W-:-:S04]  /*3d60*/  IMAD.MOV.U32 R99, RZ, RZ, R127 ;  /* 0x000000ffff637224 */ /* 0x000fc800078e007f */
[----:B------:R-:W-:-:S04]  /*3d70*/  F2FP.BF16.F32.PACK_AB R98, RZ, R98 ;  /* 0x00000062ff62723e */ /* 0x000fc800000010ff */
[----:B------:R-:W-:Y:S01]  /*3d80*/  PRMT R122, R98, 0x7610, R122 ;  /* 0x00007610627a7816 */ /* 0x000fe2000000007a */
[----:B------:R-:W-:-:S04]  /*3d90*/  IMAD.MOV.U32 R98, RZ, RZ, R124 ;  /* 0x000000ffff627224 */ /* 0x000fc800078e007c */
[----:B------:R0:W-:Y:S01]  /*3da0*/  @P2 STG.E.U16 desc[UR40][R110.64+0x2], R122 ;  /* 0x0000027a6e002986 */ /* 0x0001e2000c101528 */
[----:B------:R-:W-:Y:S05]  /*3db0*/  @!P4 BRA `(.L_x_35) ;  /* 0x000000000004c947 */ /* 0x000fea0003800000 */
[----:B------:R3:W5:Y:S02]  /*3dc0*/  LDG.E.LTC128B.U16 R120, desc[UR40][R12.64+0x10] ;  /* 0x000010280c787981 */ /* 0x000764000c1e1520 */
.L_x_35:
[----:B------:R-:W-:Y:S05]  /*3dd0*/  BSYNC B1 ;  /* 0x0000000000017941 */ /* 0x000fea0003800000 */
.L_x_34:
[----:B0----5:R-:W-:Y:S01]  /*3de0*/  IMAD.U32 R122, R120, 0x10000, RZ ;  /* 0x00010000787a7824 */ /* 0x021fe200078e00ff */
[----:B------:R-:W-:Y:S01]  /*3df0*/  BSSY B1, `(.L_x_36) ;  /* 0x000000d000017945 */ /* 0x000fe20003800000 */
[----:B------:R-:W-:-:S04]  /*3e00*/  IMAD.WIDE.U32 R98, R108, 0x78, R98 ;  /* 0x000000786c627825 */ /* 0x000fc800078e0062 */
[----:B------:R-:W-:Y:S01]  /*3e10*/  FMUL R109, R122, R105 ;  /* 0x000000697a6d7220 */ /* 0x000fe20000400000 */
[----:B------:R-:W-:Y:S01]  /*3e20*/  IMAD.IADD R127, R99, 0x1, R125 ;  /* 0x00000001637f7824 */ /* 0x000fe200078e027d */
[----:B------:R-:W-:Y:S02]  /*3e30*/  IADD3 R122, P2, P5, R116, R98, R112 ;  /* 0x00000062747a7210 */ /* 0x000fe40007d5e070 */
[----:B------:R-:W-:Y:S02]  /*3e40*/  FFMA R109, R100, R104, R109 ;  /* 0x00000068646d7223 */ /* 0x000fe4000000006d */
[----:B------:R-:W-:-:S03]  /*3e50*/  IADD3.X R123, R115, R127, R113, P2, P5 ;  /* 0x0000007f737b7210 */ /* 0x000fc600017ea471 */
[----:B------:R-:W-:Y:S02]  /*3e60*/  F2FP.BF16.F32.PACK_AB R109, RZ, R109 ;  /* 0x0000006dff6d723e */ /* 0x000fe400000010ff */
[----:B------:R-:W-:-:S03]  /*3e70*/  ISETP.GT.AND P2, PT, R4, 0x9, PT ;  /* 0x000000090400780c */ /* 0x000fc60003f44270 */
[----:B------:R0:W-:Y:S01]  /*3e80*/  @P4 STG.E.U16 desc[UR40][R8.64+0x10], R109 ;  /* 0x0000106d08004986 */ /* 0x0001e2000c101528 */
[----:B------:R-:W-:-:S13]  /*3e90*/  ISETP.GT.AND P5, PT, R3, RZ, P2 ;  /* 0x000000ff0300720c */ /* 0x000fda00017a4270 */
[----:B0-----:R-:W-:Y:S05]  /*3ea0*/  @!P5 BRA `(.L_x_37) ;  /* 0x000000000004d947 */ /* 0x001fea0003800000 */
[----:B------:R0:W5:Y:S02]  /*3eb0*/  LDG.E.LTC128B.U16 R120, desc[UR40][R12.64+0x12] ;  /* 0x000012280c787981 */ /* 0x000164000c1e1520 */
.L_x_37:
[----:B------:R-:W-:Y:S05]  /*3ec0*/  BSYNC B1 ;  /* 0x0000000000017941 */ /* 0x000fea0003800000 */
.L_x_36:
[----:B-----5:R-:W-:Y:S01]  /*3ed0*/  IMAD.U32 R100, R120, 0x10000, RZ ;  /* 0x0001000078647824 */ /* 0x020fe200078e00ff */
[----:B------:R-:W-:Y:S01]  /*3ee0*/  ISETP.GT.AND P4, PT, R3, 0x8, P1 ;  /* 0x000000080300780c */ /* 0x000fe20000f84270 */
[----:B------:R-:W-:Y:S02]  /*3ef0*/  BSSY B1, `(.L_x_38) ;  /* 0x0000007000017945 */ /* 0x000fe40003800000 */
[----:B------:R-:W-:-:S04]  /*3f00*/  FMUL R100, R100, R105 ;  /* 0x0000006964647220 */ /* 0x000fc80000400000 */
[----:B------:R-:W-:-:S05]  /*3f10*/  FFMA R100, R101, R104, R100 ;  /* 0x0000006865647223 */ /* 0x000fca0000000064 */
[----:B------:R-:W-:-:S05]  /*3f20*/  F2FP.BF16.F32.PACK_AB R100, RZ, R100 ;  /* 0x00000064ff64723e */ /* 0x000fca00000010ff */
[----:B------:R4:W-:Y:S01]  /*3f30*/  @P5 STG.E.U16 desc[UR40][R8.64+0x12], R100 ;  /* 0x0000126408005986 */ /* 0x0009e2000c101528 */
[----:B------:R-:W-:Y:S05]  /*3f40*/  @!P4 BRA `(.L_x_39) ;  /* 0x000000000004c947 */ /* 0x000fea0003800000 */
[----:B------:R0:W5:Y:S02]  /*3f50*/  LDG.E.LTC128B.U16 R120, desc[UR40][R96.64+0x10] ;  /* 0x0000102860787981 */ /* 0x000164000c1e1520 */
.L_x_39:
[----:B------:R-:W-:Y:S05]  /*3f60*/  BSYNC B1 ;  /* 0x0000000000017941 */ /* 0x000fea0003800000 */
.L_x_38:
[----:B----45:R-:W-:Y:S01]  /*3f70*/  IMAD.U32 R100, R120, 0x10000, RZ ;  /* 0x0001000078647824 */ /* 0x030fe200078e00ff */
        /* <DEDUP_REMOVED lines=8> */
.L_x_41:
[----:B------:R-:W-:Y:S05]  /*4000*/  BSYNC B1 ;  /* 0x0000000000017941 */ /* 0x000fea0003800000 */
.L_x_40:
[----:B-----5:R-:W-:Y:S01]  /*4010*/  IMAD.U32 R100, R120, 0x10000, RZ ;  /* 0x0001000078647824 */ /* 0x020fe200078e00ff */
[----:B------:R-:W-:-:S03]  /*4020*/  IADD3 R99, P4, R116, R98, RZ ;  /* 0x0000006274637210 */ /* 0x000fc60007f9e0ff */
[----:B------:R-:W-:Y:S02]  /*4030*/  FMUL R100, R100, R105 ;  /* 0x0000006964647220 */ /* 0x000fe40000400000 */
[----:B------:R-:W-:Y:S01]  /*4040*/  IMAD.X R114, R127, 0x1, R115, P4 ;  /* 0x000000017f727824 */ /* 0x000fe200020e0673 */
[----:B------:R-:W-:Y:S01]  /*4050*/  LEA R98, P4, R99, R14, 0x1 ;  /* 0x0000000e63627211 */ /* 0x000fe200078808ff */
[----:B------:R-:W-:-:S03]  /*4060*/  FFMA R100, R103, R104, R100 ;  /* 0x0000006867647223 */ /* 0x000fc60000000064 */
[----:B------:R-:W-:Y:S02]  /*4070*/  LEA.HI.X R99, R99, R15, R114, 0x1, P4 ;  /* 0x0000000f63637211 */ /* 0x000fe400020f0c72 */
[----:B------:R-:W-:-:S04]  /*4080*/  F2FP.BF16.F32.PACK_AB R100, RZ, R100 ;  /* 0x00000064ff64723e */ /* 0x000fc800000010ff */
[----:B----4-:R-:W-:-:S05]  /*4090*/  PRMT R101, R100, 0x7610, R101 ;  /* 0x0000761064657816 */ /* 0x010fca0000000065 */
[----:B------:R4:W-:Y:S01]  /*40a0*/  @P5 STG.E.U16 desc[UR40][R110.64+0x12], R101 ;  /* 0x000012656e005986 */ /* 0x0009e2000c101528 */
[----:B------:R-:W-:-:S13]  /*40b0*/  ISETP.GT.AND P5, PT, R3, 0x80, P0 ;  /* 0x000000800300780c */ /* 0x000fda00007a4270 */
[----:B------:R1:W2:Y:S01]  /*40c0*/  @P5 LDG.E.LTC128B.U16 R120, desc[UR40][R98.64] ;  /* 0x0000002862785981 */ /* 0x0002a2000c1e1520 */
[----:B------:R-:W-:Y:S01]  /*40d0*/  IMAD.WIDE.U32 R114, R108, 0x78, R112 ;  /* 0x000000786c727825 */ /* 0x000fe200078e0070 */
[----:B------:R-:W-:Y:S03]  /*40e0*/  BSSY B1, `(.L_x_42) ;  /* 0x0000016000017945 */ /* 0x000fe60003800000 */
[----:B------:R-:W-:Y:S02]  /*40f0*/  IMAD.IADD R117, R125, 0x1, R115 ;  /* 0x000000017d757824 */ /* 0x000fe400078e0273 */
[----:B------:R-:W-:Y:S02]  /*4100*/  IMAD.MOV.U32 R116, RZ, RZ, R114 ;  /* 0x000000ffff747224 */ /* 0x000fe400078e0072 */
[----:B------:R-:W-:Y:S02]  /*4110*/  IMAD R7, R7, 0xf0, RZ ;  /* 0x000000f007077824 */ /* 0x000fe400078e02ff */
[----:B----4-:R-:W-:-:S03]  /*4120*/  IMAD.WIDE.U32 R100, R20, R108, R116 ;  /* 0x0000006c14647225 */ /* 0x010fc600078e0074 */
[----:B------:R-:W-:-:S04]  /*4130*/  IADD3 R102, P4, R10, R100, RZ ;  /* 0x000000640a667210 */ /* 0x000fc80007f9e0ff */
[----:B------:R-:W-:-:S03]  /*4140*/  IADD3.X R103, R11, R121, R101, P4, !PT ;  /* 0x000000790b677210 */ /* 0x000fc600027fe465 */
[----:B------:R-:W-:-:S04]  /*4150*/  IMAD.WIDE.U32 R102, R23, R106, R102 ;  /* 0x0000006a17667225 */ /* 0x000fc800078e0066 */
[----:B-1----:R-:W-:Y:S01]  /*4160*/  IMAD.IADD R99, R119, 0x1, R103 ;  /* 0x0000000177637824 */ /* 0x002fe200078e0267 */
[----:B------:R-:W-:-:S04]  /*4170*/  LEA R98, P4, R102, R14, 0x1 ;  /* 0x0000000e66627211 */ /* 0x000fc800078808ff */
[----:B------:R-:W-:Y:S02]  /*4180*/  LEA.HI.X R99, R102, R15, R99, 0x1, P4 ;  /* 0x0000000f66637211 */ /* 0x000fe400020f0c63 */
[----:B------:R-:W-:Y:S01]  /*4190*/  ISETP.GT.AND P4, PT, R3, 0x80, P3 ;  /* 0x000000800300780c */ /* 0x000fe20001f84270 */
[----:B--2---:R-:W-:-:S04]  /*41a0*/  IMAD.U32 R100, R120, 0x10000, RZ ;  /* 0x0001000078647824 */ /* 0x004fc800078e00ff */
[----:B------:R-:W-:-:S04]  /*41b0*/  FMUL R101, R100, R105 ;  /* 0x0000006964657220 */ /* 0x000fc80000400000 */
[----:B------:R-:W-:Y:S01]  /*41c0*/  FFMA R88, R88, R104, R101 ;  /* 0x0000006858587223 */ /* 0x000fe20000000065 */
[----:B------:R-:W-:-:S04]  /*41d0*/  IMAD.WIDE.U32 R100, R6, 0xf0, R110 ;  /* 0x000000f006647825 */ /* 0x000fc800078e006e */
[----:B------:R-:W-:Y:S01]  /*41e0*/  F2FP.BF16.F32.PACK_AB R88, RZ, R88 ;  /* 0x00000058ff58723e */ /* 0x000fe200000010ff */
[----:B------:R-:W-:Y:S02]  /*41f0*/  IMAD.IADD R103, R101, 0x1, R7 ;  /* 0x0000000165677824 */ /* 0x000fe400078e0207 */
[----:B------:R-:W-:-:S05]  /*4200*/  @P5 IMAD.MOV.U32 R102, RZ, RZ, R100 ;  /* 0x000000ffff665224 */ /* 0x000fca00078e0064 */
[----:B------:R1:W-:Y:S01]  /*4210*/  @P5 STG.E.U16 desc[UR40][R102.64], R88 ;  /* 0x0000005866005986 */ /* 0x0003e2000c101528 */
[----:B------:R-:W-:Y:S05]  /*4220*/  @!P4 BRA `(.L_x_43) ;  /* 0x000000000004c947 */ /* 0x000fea0003800000 */
[----:B------:R2:W5:Y:S02]  /*4230*/  LDG.E.LTC128B.U16 R120, desc[UR40][R98.64+0x2] ;  /* 0x0000022862787981 */ /* 0x000564000c1e1520 */
.L_x_43:
[----:B------:R-:W-:Y:S05]  /*4240*/  BSYNC B1 ;  /* 0x0000000000017941 */ /* 0x000fea0003800000 */
.L_x_42:
[----:B-1---5:R-:W-:Y:S01]  /*4250*/  IMAD.U32 R88, R120, 0x10000, RZ ;  /* 0x0001000078587824 */ /* 0x022fe200078e00ff */
[----:B------:R-:W-:Y:S01]  /*4260*/  IADD3 R114, P5, R112, R114, RZ ;  /* 0x0000007270727210 */ /* 0x000fe20007fbe0ff */
[----:B------:R-:W-:Y:S01]  /*4270*/  @P4 IMAD.MOV.U32 R112, RZ, RZ, R100 ;  /* 0x000000ffff704224 */ /* 0x000fe200078e0064 */
[----:B------:R-:W-:Y:S01]  /*4280*/  ISETP.GT.AND P0, PT, R3, 0x88, P0 ;  /* 0x000000880300780c */ /* 0x000fe20000704270 */
[----:B------:R-:W-:Y:S01]  /*4290*/  FMUL R88, R88, R105 ;  /* 0x0000006958587220 */ /* 0x000fe20000400000 */
[----:B------:R-:W-:Y:S01]  /*42a0*/  BSSY B1, `(.L_x_44) ;  /* 0x000000d000017945 */ /* 0x000fe20003800000 */
[----:B------:R-:W-:Y:S02]  /*42b0*/  IMAD.X R115, R117, 0x1, R113, P5 ;  /* 0x0000000175737824 */ /* 0x000fe400028e0671 */
[----:B------:R-:W-:Y:S01]  /*42c0*/  FFMA R88, R89, R104, R88 ;  /* 0x0000006859587223 */ /* 0x000fe20000000058 */
[----:B------:R-:W-:Y:S02]  /*42d0*/  @P4 IMAD.MOV.U32 R113, RZ, RZ, R103 ;  /* 0x000000ffff714224 */ /* 0x000fe400078e0067 */
[----:B------:R-:W-:-:S02]  /*42e0*/  IMAD.WIDE.U32 R108, R20, R108, R114 ;  /* 0x0000006c146c7225 */ /* 0x000fc400078e0072 */
[----:B------:R-:W-:-:S04]  /*42f0*/  F2FP.BF16.F32.PACK_AB R88, RZ, R88 ;  /* 0x00000058ff58723e */ /* 0x000fc800000010ff */
[----:B------:R-:W-:Y:S02]  /*4300*/  PRMT R21, R88, 0x7610, R21 ;  /* 0x0000761058157816 */ /* 0x000fe40000000015 */
[----:B------:R-:W-:-:S03]  /*4310*/  IADD3 R88, P5, R10, R108, RZ ;  /* 0x0000006c0a587210 */ /* 0x000fc60007fbe0ff */
[----:B------:R1:W-:Y:S01]  /*4320*/  @P4 STG.E.U16 desc[UR40][R112.64+0x2], R21 ;  /* 0x0000021570004986 */ /* 0x0003e2000c101528 */
[----:B------:R-:W-:-:S04]  /*4330*/  LEA R20, P4, R122, R14, 0x1 ;  /* 0x0000000e7a147211 */ /* 0x000fc800078808ff */
[----:B-1----:R-:W-:Y:S01]  /*4340*/  LEA.HI.X R21, R122, R15, R123, 0x1, P4 ;  /* 0x0000000f7a157211 */ /* 0x002fe200020f0c7b */
[----:B------:R-:W-:Y:S08]  /*4350*/  @!P0 BRA `(.L_x_45) ;  /* 0x0000000000048947 */ /* 0x000ff00003800000 */
[----:B------:R1:W5:Y:S02]  /*4360*/  LDG.E.LTC128B.U16 R120, desc[UR40][R20.64] ;  /* 0x0000002814787981 */ /* 0x000364000c1e1520 */
.L_x_45:
[----:B------:R-:W-:Y:S05]  /*4370*/  BSYNC B1 ;  /* 0x0000000000017941 */ /* 0x000fea0003800000 */
.L_x_44:
[----:B-----5:R-:W-:Y:S01]  /*4380*/  IMAD.U32 R10, R120, 0x10000, RZ ;  /* 0x00010000780a7824 */ /* 0x020fe200078e00ff */
[----:B------:R-:W-:Y:S01]  /*4390*/  IADD3.X R89, R11, R121, R109, P5, !PT ;  /* 0x000000790b597210 */ /* 0x000fe20002ffe46d */
[----:B------:R-:W-:Y:S01]  /*43a0*/  BSSY B1, `(.L_x_46) ;  /* 0x000000e000017945 */ /* 0x000fe20003800000 */
[----:B------:R-:W-:Y:S01]  /*43b0*/  ISETP.GT.AND P3, PT, R3, 0x88, P3 ;  /* 0x000000880300780c */ /* 0x000fe20001f64270 */
[----:B------:R-:W-:Y:S01]  /*43c0*/  FMUL R11, R10, R105 ;  /* 0x000000690a0b7220 */ /* 0x000fe20000400000 */
[----:B------:R-:W-:Y:S01]  /*43d0*/  IADD3 R10, P4, R5, R100, RZ ;  /* 0x00000064050a7210 */ /* 0x000fe20007f9e0ff */
[----:B-1----:R-:W-:-:S04]  /*43e0*/  IMAD.WIDE.U32 R20, R23, R106, R88 ;  /* 0x0000006a17147225 */ /* 0x002fc800078e0058 */
[----:B------:R-:W-:Y:S01]  /*43f0*/  FFMA R11, R90, R104, R11 ;  /* 0x000000685a0b7223 */ /* 0x000fe2000000000b */
[----:B------:R-:W-:Y:S01]  /*4400*/  IMAD.IADD R119, R119, 0x1, R21 ;  /* 0x0000000177777824 */ /* 0x000fe200078e0215 */
[----:B------:R-:W-:-:S03]  /*4410*/  LEA R14, P5, R20, R14, 0x1 ;  /* 0x0000000e140e7211 */ /* 0x000fc600078a08ff */
[----:B------:R-:W-:Y:S01]  /*4420*/  F2FP.BF16.F32.PACK_AB R21, RZ, R11 ;  /* 0x0000000bff15723e */ /* 0x000fe200000010ff */
[----:B------:R-:W-:Y:S01]  /*4430*/  IMAD.X R11, R103, 0x1, R107, P4 ;  /* 0x00000001670b7824 */ /* 0x000fe200020e066b */
[----:B------:R-:W-:-:S04]  /*4440*/  LEA.HI.X R15, R20, R15, R119, 0x1, P5 ;  /* 0x0000000f140f7211 */ /* 0x000fc800028f0c77 */
[----:B------:R1:W-:Y:S01]  /*4450*/  @P0 STG.E.U16 desc[UR40][R10.64], R21 ;  /* 0x000000150a000986 */ /* 0x0003e2000c101528 */
[----:B------:R-:W-:Y:S05]  /*4460*/  @!P3 BRA `(.L_x_47) ;  /* 0x000000000004b947 */ /* 0x000fea0003800000 */
[----:B------:R4:W5:Y:S02]  /*4470*/  LDG.E.LTC128B.U16 R120, desc[UR40][R14.64+0x2] ;  /* 0x000002280e787981 */ /* 0x000964000c1e1520 */
.L_x_47:
[----:B------:R-:W-:Y:S05]  /*4480*/  BSYNC B1 ;  /* 0x0000000000017941 */ /* 0x000fea0003800000 */
.L_x_46:
        /* <DEDUP_REMOVED lines=9> */
.L_x_49:
[----:B------:R-:W-:Y:S05]  /*4520*/  BSYNC B1 ;  /* 0x0000000000017941 */ /* 0x000fea0003800000 */
.L_x_48:
[----:B0----5:R-:W-:Y:S01]  /*4530*/  IMAD.U32 R20, R120, 0x10000, RZ ;  /* 0x0001000078147824 */ /* 0x021fe200078e00ff */
[----:B------:R-:W-:Y:S01]  /*4540*/  ISETP.GT.AND P3, PT, R3, 0x80, P2 ;  /* 0x000000800300780c */ /* 0x000fe20001764270 */
[----:B------:R-:W-:Y:S02]  /*4550*/  BSSY B1, `(.L_x_50) ;  /* 0x000000a000017945 */ /* 0x000fe40003800000 */
[----:B-1----:R-:W-:Y:S01]  /*4560*/  FMUL R21, R20, R105 ;  /* 0x0000006914157220 */ /* 0x002fe20000400000 */
[----:B------:R-:W-:-:S03]  /*4570*/  @P0 IMAD.MOV.U32 R20, RZ, RZ, R100 ;  /* 0x000000ffff140224 */ /* 0x000fc600078e0064 */
[----:B------:R-:W-:-:S05]  /*4580*/  FFMA R21, R92, R104, R21 ;  /* 0x000000685c157223 */ /* 0x000fca0000000015 */
[----:B------:R-:W-:-:S04]  /*4590*/  F2FP.BF16.F32.PACK_AB R21, RZ, R21 ;  /* 0x00000015ff15723e */ /* 0x000fc800000010ff */
[----:B------:R-:W-:Y:S01]  /*45a0*/  PRMT R23, R21, 0x7610, R23 ;  /* 0x0000761015177816 */ /* 0x000fe20000000017 */
[----:B------:R-:W-:-:S05]  /*45b0*/  @P0 IMAD.MOV.U32 R21, RZ, RZ, R103 ;  /* 0x000000ffff150224 */ /* 0x000fca00078e0067 */
[----:B------:R0:W-:Y:S01]  /*45c0*/  @P0 STG.E.U16 desc[UR40][R20.64+0x10], R23 ;  /* 0x0000101714000986 */ /* 0x0001e2000c101528 */
[----:B------:R-:W-:Y:S05]  /*45d0*/  @!P3 BRA `(.L_x_51) ;  /* 0x000000000004b947 */ /* 0x000fea0003800000 */
[----:B------:R1:W5:Y:S02]  /*45e0*/  LDG.E.LTC128B.U16 R120, desc[UR40][R98.64+0x12] ;  /* 0x0000122862787981 */ /* 0x000364000c1e1520 */
.L_x_51:
[----:B------:R-:W-:Y:S05]  /*45f0*/  BSYNC B1 ;  /* 0x0000000000017941 */ /* 0x000fea0003800000 */
.L_x_50:
[----:B0----5:R-:W-:Y:S01]  /*4600*/  IMAD.U32 R20, R120, 0x10000, RZ ;  /* 0x0001000078147824 */ /* 0x021fe200078e00ff */
[----:B------:R-:W-:Y:S01]  /*4610*/  ISETP.GT.AND P1, PT, R3, 0x88, P1 ;  /* 0x000000880300780c */ /* 0x000fe20000f24270 */
[----:B------:R-:W-:Y:S01]  /*4620*/  @P3 IMAD.MOV.U32 R101, RZ, RZ, R103 ;  /* 0x000000ffff653224 */ /* 0x000fe200078e0067 */
[----:B------:R-:W-:Y:S01]  /*4630*/  BSSY B1, `(.L_x_52) ;  /* 0x0000007000017945 */ /* 0x000fe20003800000 */
[----:B------:R-:W-:-:S04]  /*4640*/  FMUL R20, R20, R105 ;  /* 0x0000006914147220 */ /* 0x000fc80000400000 */
[----:B------:R-:W-:-:S05]  /*4650*/  FFMA R20, R93, R104, R20 ;  /* 0x000000685d147223 */ /* 0x000fca0000000014 */
[----:B------:R-:W-:-:S05]  /*4660*/  F2FP.BF16.F32.PACK_AB R20, RZ, R20 ;  /* 0x00000014ff14723e */ /* 0x000fca00000010ff */
[----:B------:R0:W-:Y:S01]  /*4670*/  @P3 STG.E.U16 desc[UR40][R100.64+0x12], R20 ;  /* 0x0000121464003986 */ /* 0x0001e2000c101528 */
[----:B------:R-:W-:Y:S05]  /*4680*/  @!P1 BRA `(.L_x_53) ;  /* 0x0000000000049947 */ /* 0x000fea0003800000 */
[----:B------:R0:W5:Y:S02]  /*4690*/  LDG.E.LTC128B.U16 R120, desc[UR40][R14.64+0x10] ;  /* 0x000010280e787981 */ /* 0x000164000c1e1520 */
.L_x_53:
[----:B------:R-:W-:Y:S05]  /*46a0*/  BSYNC B1 ;  /* 0x0000000000017941 */ /* 0x000fea0003800000 */
.L_x_52:
[----:B0----5:R-:W-:Y:S01]  /*46b0*/  IMAD.U32 R20, R120, 0x10000, RZ ;  /* 0x0001000078147824 */ /* 0x021fe200078e00ff */
        /* <DEDUP_REMOVED lines=8> */
.L_x_55:
[----:B------:R-:W-:Y:S05]  /*4740*/  BSYNC B1 ;  /* 0x0000000000017941 */ /* 0x000fea0003800000 */
.L_x_54:
[----:B-----5:R-:W-:Y:S01]  /*4750*/  IMAD.U32 R20, R120, 0x10000, RZ ;  /* 0x0001000078147824 */ /* 0x020fe200078e00ff */
[----:B------:R-:W-:Y:S01]  /*4760*/  ISETP.GT.AND P3, PT, R4, 0x10, PT ;  /* 0x000000100400780c */ /* 0x000fe20003f64270 */
[----:B------:R-:W-:Y:S02]  /*4770*/  BSSY B1, `(.L_x_56) ;  /* 0x0000008000017945 */ /* 0x000fe40003800000 */
[----:B------:R-:W-:Y:S01]  /*4780*/  FMUL R20, R20, R105 ;  /* 0x0000006914147220 */ /* 0x000fe20000400000 */
[----:B------:R-:W-:-:S03]  /*4790*/  ISETP.GT.AND P0, PT, R3, RZ, P3 ;  /* 0x000000ff0300720c */ /* 0x000fc60001f04270 */
[----:B------:R-:W-:-:S05]  /*47a0*/  FFMA R20, R95, R104, R20 ;  /* 0x000000685f147223 */ /* 0x000fca0000000014 */
[----:B------:R-:W-:-:S05]  /*47b0*/  F2FP.BF16.F32.PACK_AB R20, RZ, R20 ;  /* 0x00000014ff14723e */ /* 0x000fca00000010ff */
[----:B------:R0:W-:Y:S01]  /*47c0*/  @P2 STG.E.U16 desc[UR40][R10.64+0x12], R20 ;  /* 0x000012140a002986 */ /* 0x0001e2000c101528 */
[----:B------:R-:W-:Y:S05]  /*47d0*/  @!P0 BRA `(.L_x_57) ;  /* 0x0000000000048947 */ /* 0x000fea0003800000 */
[----:B------:R0:W5:Y:S02]  /*47e0*/  LDG.E.LTC128B.U16 R120, desc[UR40][R12.64+0x20] ;  /* 0x000020280c787981 */ /* 0x000164000c1e1520 */
.L_x_57:
[----:B------:R-:W-:Y:S05]  /*47f0*/  BSYNC B1 ;  /* 0x0000000000017941 */ /* 0x000fea0003800000 */
.L_x_56:
[----:B0----5:R-:W-:Y:S01]  /*4800*/  IMAD.U32 R10, R120, 0x10000, RZ ;  /* 0x00010000780a7824 */ /* 0x021fe200078e00ff */
        /* <DEDUP_REMOVED lines=9> */
.L_x_59:
[----:B------:R-:W-:Y:S05]  /*48a0*/  BSYNC B1 ;  /* 0x0000000000017941 */ /* 0x000fea0003800000 */
.L_x_58:
        /* <DEDUP_REMOVED lines=9> */
.L_x_61:
[----:B------:R-:W-:Y:S05]  /*4940*/  BSYNC B1 ;  /* 0x0000000000017941 */ /* 0x000fea0003800000 */
.L_x_60:
        /* <DEDUP_REMOVED lines=9> */
.L_x_63:
[----:B------:R-:W-:Y:S05]  /*49e0*/  BSYNC B1 ;  /* 0x0000000000017941 */ /* 0x000fea0003800000 */
.L_x_62:
        /* <DEDUP_REMOVED lines=10> */
.L_x_65:
[----:B------:R-:W-:Y:S05]  /*4a90*/  BSYNC B1 ;  /* 0x0000000000017941 */ /* 0x000fea0003800000 */
.L_x_64:
        /* <DEDUP_REMOVED lines=10> */
.L_x_67:
[----:B------:R-:W-:Y:S05]  /*4b40*/  BSYNC B1 ;  /* 0x0000000000017941 */ /* 0x000fea0003800000 */
.L_x_66:
        /* <DEDUP_REMOVED lines=9> */
.L_x_69:
[----:B------:R-:W-:Y:S05]  /*4be0*/  BSYNC B1 ;  /* 0x0000000000017941 */ /* 0x000fea0003800000 */
.L_x_68:
        /* <DEDUP_REMOVED lines=9> */
.L_x_71:
[----:B------:R-:W-:Y:S05]  /*4c80*/  BSYNC B1 ;  /* 0x0000000000017941 */ /* 0x000fea0003800000 */
.L_x_70:
        /* <DEDUP_REMOVED lines=9> */
.L_x_73:
[----:B------:R-:W-:Y:S05]  /*4d20*/  BSYNC B1 ;  /* 0x0000000000017941 */ /* 0x000fea0003800000 */
.L_x_72:
[----:B0----5:R-:W-:Y:S01]  /*4d30*/  IMAD.U32 R10, R120, 0x10000, RZ ;  /* 0x00010000780a7824 */ /* 0x021fe200078e00ff */
[----:B------:R-:W-:Y:S01]  /*4d40*/  ISETP.GT.AND P4, PT, R3, 0x80, P2 ;  /* 0x000000800300780c */ /* 0x000fe20001784270 */
[----:B------:R-:W-:Y:S02]  /*4d50*/  BSSY B1, `(.L_x_74) ;  /* 0x000000a000017945 */ /* 0x000fe40003800000 */
[----:B------:R-:W-:-:S04]  /*4d60*/  FMUL R11, R10, R105 ;  /* 0x000000690a0b7220 */ /* 0x000fc80000400000 */
[----:B------:R-:W-:Y:S01]  /*4d70*/  FFMA R72, R72, R104, R11 ;  /* 0x0000006848487223 */ /* 0x000fe2000000000b */
[----:B------:R-:W-:-:S04]  /*4d80*/  IMAD.WIDE.U32 R10, R6, 0xf0, R110 ;  /* 0x000000f0060a7825 */ /* 0x000fc800078e006e */
[----:B------:R-:W-:Y:S01]  /*4d90*/  F2FP.BF16.F32.PACK_AB R72, RZ, R72 ;  /* 0x00000048ff48723e */ /* 0x000fe200000010ff */
[----:B------:R-:W-:Y:S02]  /*4da0*/  IMAD.IADD R7, R7, 0x1, R11 ;  /* 0x0000000107077824 */ /* 0x000fe400078e020b */
[----:B------:R-:W-:-:S05]  /*4db0*/  IMAD.MOV.U32 R6, RZ, RZ, R10 ;  /* 0x000000ffff067224 */ /* 0x000fca00078e000a */
[----:B------:R0:W-:Y:S01]  /*4dc0*/  @P5 STG.E.U16 desc[UR40][R6.64+0x20], R72 ;  /* 0x0000204806005986 */ /* 0x0001e2000c101528 */
[----:B------:R-:W-:Y:S05]  /*4dd0*/  @!P4 BRA `(.L_x_75) ;  /* 0x000000000004c947 */ /* 0x000fea0003800000 */
[----:B------:R0:W5:Y:S02]  /*4de0*/  LDG.E.LTC128B.U16 R120, desc[UR40][R98.64+0x22] ;  /* 0x0000222862787981 */ /* 0x000164000c1e1520 */
.L_x_75:
[----:B------:R-:W-:Y:S05]  /*4df0*/  BSYNC B1 ;  /* 0x0000000000017941 */ /* 0x000fea0003800000 */
.L_x_74:
        /* <DEDUP_REMOVED lines=9> */
.L_x_77:
[----:B------:R-:W-:Y:S05]  /*4e90*/  BSYNC B1 ;  /* 0x0000000000017941 */ /* 0x000fea0003800000 */
.L_x_76:
[----:B0----5:R-:W-:Y:S01]  /*4ea0*/  IMAD.U32 R20, R120, 0x10000, RZ ;  /* 0x0001000078147824 */ /* 0x021fe200078e00ff */
[----:B------:R-:W-:Y:S01]  /*4eb0*/  IADD3 R10, P4, R5, R10, RZ ;  /* 0x0000000a050a7210 */ /* 0x000fe20007f9e0ff */
[----:B------:R-:W-:Y:S01]  /*4ec0*/  BSSY B1, `(.L_x_78) ;  /* 0x0000009000017945 */ /* 0x000fe20003800000 */
[----:B------:R-:W-:Y:S01]  /*4ed0*/  ISETP.GT.AND P2, PT, R3, 0x88, P2 ;  /* 0x000000880300780c */ /* 0x000fe20001744270 */
[----:B------:R-:W-:-:S04]  /*4ee0*/  FMUL R11, R20, R105 ;  /* 0x00000069140b7220 */ /* 0x000fc80000400000 */
[----:B------:R-:W-:-:S05]  /*4ef0*/  FFMA R11, R74, R104, R11 ;  /* 0x000000684a0b7223 */ /* 0x000fca000000000b */
[----:B------:R-:W-:Y:S01]  /*4f00*/  F2FP.BF16.F32.PACK_AB R5, RZ, R11 ;  /* 0x0000000bff05723e */ /* 0x000fe200000010ff */
[----:B------:R-:W-:-:S05]  /*4f10*/  IMAD.X R11, R107, 0x1, R7, P4 ;  /* 0x000000016b0b7824 */ /* 0x000fca00020e0607 */
[----:B------:R0:W-:Y:S01]  /*4f20*/  @P3 STG.E.U16 desc[UR40][R10.64+0x20], R5 ;  /* 0x000020050a003986 */ /* 0x0001e2000c101528 */
[----:B------:R-:W-:Y:S05]  /*4f30*/  @!P2 BRA `(.L_x_79) ;  /* 0x000000000004a947 */ /* 0x000fea0003800000 */
[----:B------:R0:W5:Y:S02]  /*4f40*/  LDG.E.LTC128B.U16 R120, desc[UR40][R14.64+0x22] ;  /* 0x000022280e787981 */ /* 0x000164000c1e1520 */
.L_x_79:
[----:B------:R-:W-:Y:S05]  /*4f50*/  BSYNC B1 ;  /* 0x0000000000017941 */ /* 0x000fea0003800000 */
.L_x_78:
        /* <DEDUP_REMOVED lines=9> */
.L_x_81:
[----:B------:R-:W-:Y:S05]  /*4ff0*/  BSYNC B1 ;  /* 0x0000000000017941 */ /* 0x000fea0003800000 */
.L_x_80:
        /* <DEDUP_REMOVED lines=9> */
.L_x_83:
[----:B------:R-:W-:Y:S05]  /*5090*/  BSYNC B1 ;  /* 0x0000000000017941 */ /* 0x000fea0003800000 */
.L_x_82:
        /* <DEDUP_REMOVED lines=9> */
.L_x_85:
[----:B------:R-:W-:Y:S05]  /*5130*/  BSYNC B1 ;  /* 0x0000000000017941 */ /* 0x000fea0003800000 */
.L_x_84:
        /* <DEDUP_REMOVED lines=9> */
.L_x_87:
[----:B------:R-:W-:Y:S05]  /*51d0*/  BSYNC B1 ;  /* 0x0000000000017941 */ /* 0x000fea0003800000 */
.L_x_86:
        /* <DEDUP_REMOVED lines=10> */
.L_x_89:
[----:B------:R-:W-:Y:S05]  /*5280*/  BSYNC B1 ;  /* 0x0000000000017941 */ /* 0x000fea0003800000 */
.L_x_88:
        /* <DEDUP_REMOVED lines=10> */
.L_x_91:
[----:B------:R-:W-:Y:S05]  /*5330*/  BSYNC B1 ;  /* 0x0000000000017941 */ /* 0x000fea0003800000 */
.L_x_90:
        /* <DEDUP_REMOVED lines=9> */
.L_x_93:
[----:B------:R-:W-:Y:S05]  /*53d0*/  BSYNC B1 ;  /* 0x0000000000017941 */ /* 0x000fea0003800000 */
.L_x_92:
        /* <DEDUP_REMOVED lines=9> */
.L_x_95:
[----:B------:R-:W-:Y:S05]  /*5470*/  BSYNC B1 ;  /* 0x0000000000017941 */ /* 0x000fea0003800000 */
.L_x_94:
        /* <DEDUP_REMOVED lines=10> */
.L_x_97:
[----:B------:R-:W-:Y:S05]  /*5520*/  BSYNC B1 ;  /* 0x0000000000017941 */ /* 0x000fea0003800000 */
.L_x_96:
        /* <DEDUP_REMOVED lines=10> */
.L_x_99:
[----:B------:R-:W-:Y:S05]  /*55d0*/  BSYNC B1 ;  /* 0x0000000000017941 */ /* 0x000fea0003800000 */
.L_x_98:
        /* <DEDUP_REMOVED lines=9> */
.L_x_101:
[----:B------:R-:W-:Y:S05]  /*5670*/  BSYNC B1 ;  /* 0x0000000000017941 */ /* 0x000fea0003800000 */
.L_x_100:
        /* <DEDUP_REMOVED lines=9> */
.L_x_103:
[----:B------:R-:W-:Y:S05]  /*5710*/  BSYNC B1 ;  /* 0x0000000000017941 */ /* 0x000fea0003800000 */
.L_x_102:
        /* <DEDUP_REMOVED lines=9> */
.L_x_105:
[----:B------:R-:W-:Y:S05]  /*57b0*/  BSYNC B1 ;  /* 0x0000000000017941 */ /* 0x000fea0003800000 */
.L_x_104:
        /* <DEDUP_REMOVED lines=9> */
.L_x_107:
[----:B------:R-:W-:Y:S05]  /*5850*/  BSYNC B1 ;  /* 0x0000000000017941 */ /* 0x000fea0003800000 */
.L_x_106:
        /* <DEDUP_REMOVED lines=9> */
.L_x_109:
[----:B------:R-:W-:Y:S05]  /*58f0*/  BSYNC B1 ;  /* 0x0000000000017941 */ /* 0x000fea0003800000 */
.L_x_108:
        /* <DEDUP_REMOVED lines=9> */
.L_x_111:
[----:B------:R-:W-:Y:S05]  /*5990*/  BSYNC B1 ;  /* 0x0000000000017941 */ /* 0x000fea0003800000 */
.L_x_110:
        /* <DEDUP_REMOVED lines=9> */
.L_x_113:
[----:B------:R-:W-:Y:S05]  /*5a30*/  BSYNC B1 ;  /* 0x0000000000017941 */ /* 0x000fea0003800000 */
.L_x_112:
        /* <DEDUP_REMOVED lines=9> */
.L_x_115:
[----:B------:R-:W-:Y:S05]  /*5ad0*/  BSYNC B1 ;  /* 0x0000000000017941 */ /* 0x000fea0003800000 */
.L_x_114:
        /* <DEDUP_REMOVED lines=9> */
.L_x_117:
[----:B------:R-:W-:Y:S05]  /*5b70*/  BSYNC B1 ;  /* 0x0000000000017941 */ /* 0x000fea0003800000 */
.L_x_116:
        /* <DEDUP_REMOVED lines=9> */
.L_x_119:
[----:B------:R-:W-:Y:S05]  /*5c10*/  BSYNC B1 ;  /* 0x0000000000017941 */ /* 0x000fea0003800000 */
.L_x_118:
        /* <DEDUP_REMOVED lines=10> */
.L_x_121:
[----:B------:R-:W-:Y:S05]  /*5cc0*/  BSYNC B1 ;  /* 0x0000000000017941 */ /* 0x000fea0003800000 */
.L_x_120:
        /* <DEDUP_REMOVED lines=10> */
.L_x_123:
[----:B------:R-:W-:Y:S05]  /*5d70*/  BSYNC B1 ;  /* 0x0000000000017941 */ /* 0x000fea0003800000 */
.L_x_122:
        /* <DEDUP_REMOVED lines=9> */
.L_x_125:
[----:B------:R-:W-:Y:S05]  /*5e10*/  BSYNC B1 ;  /* 0x0000000000017941 */ /* 0x000fea0003800000 */
.L_x_124:
        /* <DEDUP_REMOVED lines=9> */
.L_x_127:
[----:B------:R-:W-:Y:S05]  /*5eb0*/  BSYNC B1 ;  /* 0x0000000000017941 */ /* 0x000fea0003800000 */
.L_x_126:
        /* <DEDUP_REMOVED lines=10> */
.L_x_129:
[----:B------:R-:W-:Y:S05]  /*5f60*/  BSYNC B1 ;  /* 0x0000000000017941 */ /* 0x000fea0003800000 */
.L_x_128:
        /* <DEDUP_REMOVED lines=10> */
.L_x_131:
[----:B------:R-:W-:Y:S05]  /*6010*/  BSYNC B1 ;  /* 0x0000000000017941 */ /* 0x000fea0003800000 */
.L_x_130:
        /* <DEDUP_REMOVED lines=9> */
.L_x_133:
[----:B------:R-:W-:Y:S05]  /*60b0*/  BSYNC B1 ;  /* 0x0000000000017941 */ /* 0x000fea0003800000 */
.L_x_132:
        /* <DEDUP_REMOVED lines=9> */
.L_x_135:
[----:B------:R-:W-:Y:S05]  /*6150*/  BSYNC B1 ;  /* 0x0000000000017941 */ /* 0x000fea0003800000 */
.L_x_134:
        /* <DEDUP_REMOVED lines=9> */
.L_x_137:
[----:B------:R-:W-:Y:S05]  /*61f0*/  BSYNC B1 ;  /* 0x0000000000017941 */ /* 0x000fea0003800000 */
.L_x_136:
        /* <DEDUP_REMOVED lines=9> */
.L_x_139:
[----:B------:R-:W-:Y:S05]  /*6290*/  BSYNC B1 ;  /* 0x0000000000017941 */ /* 0x000fea0003800000 */
.L_x_138:
        /* <DEDUP_REMOVED lines=9> */
.L_x_141:
[----:B------:R-:W-:Y:S05]  /*6330*/  BSYNC B1 ;  /* 0x0000000000017941 */ /* 0x000fea0003800000 */
.L_x_140:
        /* <DEDUP_REMOVED lines=9> */
.L_x_143:
[----:B------:R-:W-:Y:S05]  /*63d0*/  BSYNC B1 ;  /* 0x0000000000017941 */ /* 0x000fea0003800000 */
.L_x_142:
        /* <DEDUP_REMOVED lines=9> */
.L_x_145:
[----:B------:R-:W-:Y:S05]  /*6470*/  BSYNC B1 ;  /* 0x0000000000017941 */ /* 0x000fea0003800000 */
.L_x_144:
        /* <DEDUP_REMOVED lines=9> */
.L_x_147:
[----:B------:R-:W-:Y:S05]  /*6510*/  BSYNC B1 ;  /* 0x0000000000017941 */ /* 0x000fea0003800000 */
.L_x_146:
        /* <DEDUP_REMOVED lines=9> */
.L_x_149:
[----:B------:R-:W-:Y:S05]  /*65b0*/  BSYNC B1 ;  /* 0x0000000000017941 */ /* 0x000fea0003800000 */
.L_x_148:
        /* <DEDUP_REMOVED lines=9> */
.L_x_151:
[----:B------:R-:W-:Y:S05]  /*6650*/  BSYNC B1 ;  /* 0x0000000000017941 */ /* 0x000fea0003800000 */
.L_x_150:
        /* <DEDUP_REMOVED lines=10> */
.L_x_153:
[----:B------:R-:W-:Y:S05]  /*6700*/  BSYNC B1 ;  /* 0x0000000000017941 */ /* 0x000fea0003800000 */
.L_x_152:
        /* <DEDUP_REMOVED lines=10> */
.L_x_155:
[----:B------:R-:W-:Y:S05]  /*67b0*/  BSYNC B1 ;  /* 0x0000000000017941 */ /* 0x000fea0003800000 */
.L_x_154:
        /* <DEDUP_REMOVED lines=9> */
.L_x_157:
[----:B------:R-:W-:Y:S05]  /*6850*/  BSYNC B1 ;  /* 0x0000000000017941 */ /* 0x000fea0003800000 */
.L_x_156:
        /* <DEDUP_REMOVED lines=9> */
.L_x_159:
[----:B------:R-:W-:Y:S05]  /*68f0*/  BSYNC B1 ;  /* 0x0000000000017941 */ /* 0x000fea0003800000 */
.L_x_158:
        /* <DEDUP_REMOVED lines=10> */
.L_x_161:
[----:B------:R-:W-:Y:S05]  /*69a0*/  BSYNC B1 ;  /* 0x0000000000017941 */ /* 0x000fea0003800000 */
.L_x_160:
        /* <DEDUP_REMOVED lines=10> */
.L_x_163:
[----:B------:R-:W-:Y:S05]  /*6a50*/  BSYNC B1 ;  /* 0x0000000000017941 */ /* 0x000fea0003800000 */
.L_x_162:
        /* <DEDUP_REMOVED lines=9> */
.L_x_165:
[----:B------:R-:W-:Y:S05]  /*6af0*/  BSYNC B1 ;  /* 0x0000000000017941 */ /* 0x000fea0003800000 */
.L_x_164:
        /* <DEDUP_REMOVED lines=9> */
.L_x_167:
[----:B------:R-:W-:Y:S05]  /*6b90*/  BSYNC B1 ;  /* 0x0000000000017941 */ /* 0x000fea0003800000 */
.L_x_166:
        /* <DEDUP_REMOVED lines=9> */
.L_x_169:
[----:B------:R-:W-:Y:S05]  /*6c30*/  BSYNC B1 ;  /* 0x0000000000017941 */ /* 0x000fea0003800000 */
.L_x_168:
        /* <DEDUP_REMOVED lines=9> */
.L_x_171:
[----:B------:R-:W-:Y:S05]  /*6cd0*/  BSYNC B1 ;  /* 0x0000000000017941 */ /* 0x000fea0003800000 */
.L_x_170:
        /* <DEDUP_REMOVED lines=9> */
.L_x_173:
[----:B------:R-:W-:Y:S05]  /*6d70*/  BSYNC B1 ;  /* 0x0000000000017941 */ /* 0x000fea0003800000 */
.L_x_172:
        /* <DEDUP_REMOVED lines=9> */
.L_x_175:
[----:B------:R-:W-:Y:S05]  /*6e10*/  BSYNC B1 ;  /* 0x0000000000017941 */ /* 0x000fea0003800000 */
.L_x_174:
        /* <DEDUP_REMOVED lines=9> */
.L_x_177:
[----:B------:R-:W-:Y:S05]  /*6eb0*/  BSYNC B1 ;  /* 0x0000000000017941 */ /* 0x000fea0003800000 */
.L_x_176:
        /* <DEDUP_REMOVED lines=9> */
.L_x_179:
[----:B------:R-:W-:Y:S05]  /*6f50*/  BSYNC B1 ;  /* 0x0000000000017941 */ /* 0x000fea0003800000 */
.L_x_178:
        /* <DEDUP_REMOVED lines=9> */
.L_x_181:
[----:B------:R-:W-:Y:S05]  /*6ff0*/  BSYNC B1 ;  /* 0x0000000000017941 */ /* 0x000fea0003800000 */
.L_x_180:
        /* <DEDUP_REMOVED lines=9> */
.L_x_183:
[----:B------:R-:W-:Y:S05]  /*7090*/  BSYNC B1 ;  /* 0x0000000000017941 */ /* 0x000fea0003800000 */
.L_x_182:
[----:B------:R-:W-:Y:S05]  /*70a0*/  @!P0 BRA `(.L_x_184) ;  /* 0x0000001400c08947 */ /* 0x000fea0003800000 */
[----:B-----5:R-:W-:-:S04]  /*70b0*/  IMAD.U32 R120, R120, 0x10000, RZ ;  /* 0x0001000078787824 */ /* 0x020fc800078e00ff */
[----:B------:R-:W-:-:S04]  /*70c0*/  FMUL R120, R120, R105 ;  /* 0x0000006978787220 */ /* 0x000fc80000400000 */
[----:B------:R-:W-:-:S05]  /*70d0*/  FFMA R120, R31, R104, R120 ;  /* 0x000000681f787223 */ /* 0x000fca0000000078 */
[----:B------:R-:W-:-:S05]  /*70e0*/  F2FP.BF16.F32.PACK_AB R120, RZ, R120 ;  /* 0x00000078ff78723e */ /* 0x000fca00000010ff */
[----:B------:R0:W-:Y:S01]  /*70f0*/  STG.E.U16 desc[UR40][R10.64+0x92], R120 ;  /* 0x000092780a007986 */ /* 0x0001e2000c101528 */
[----:B------:R-:W-:Y:S05]  /*7100*/  BRA `(.L_x_184) ;  /* 0x0000001400a87947 */ /* 0x000fea0003800000 */
.L_x_29:
[----:B------:R-:W-:Y:S01]  /*7110*/  ULDC.64 UR4, c[0x0][0x5c0] ;  /* 0x0001700000047ab9 */ /* 0x000fe20000000a00 */
[-C--:B------:R-:W-:Y:S01]  /*7120*/  FMUL R96, R96, R104.reuse ;  /* 0x0000006860607220 */ /* 0x080fe20000400000 */
[----:B------:R-:W-:Y:S01]  /*7130*/  LEA R8, P2, R112, UR4, 0x1 ;  /* 0x0000000470087c11 */ /* 0x000fe2000f8408ff */
[----:B------:R-:W-:Y:S01]  /*7140*/  IMAD.SHL.U32 R23, R6, 0x10, RZ ;  /* 0x0000001006177824 */ /* 0x000fe200078e00ff */
[----:B------:R-:W-:Y:S01]  /*7150*/  ISETP.GT.AND P3, PT, R4, 0x1, PT ;  /* 0x000000010400780c */ /* 0x000fe20003f64270 */
[----:B------:R-:W-:Y:S01]  /*7160*/  FMUL R97, R97, R104 ;  /* 0x0000006861617220 */ /* 0x000fe20000400000 */
[----:B------:R-:W-:Y:S01]  /*7170*/  F2FP.BF16.F32.PACK_AB R96, RZ, R96 ;  /* 0x00000060ff60723e */ /* 0x000fe200000010ff */
[-C--:B------:R-:W-:Y:S01]  /*7180*/  FMUL R99, R99, R104.reuse ;  /* 0x0000006863637220 */ /* 0x080fe20000400000 */
[----:B------:R-:W-:Y:S01]  /*7190*/  LEA.HI.X R9, R112, UR5, R123, 0x1, P2 ;  /* 0x0000000570097c11 */ /* 0x000fe200090f0c7b */
[-C--:B------:R-:W-:Y:S01]  /*71a0*/  FMUL R98, R98, R104.reuse ;  /* 0x0000006862627220 */ /* 0x080fe20000400000 */
[----:B------:R-:W-:Y:S01]  /*71b0*/  ISETP.GT.AND P2, PT, R3, RZ, P3 ;  /* 0x000000ff0300720c */ /* 0x000fe20001f44270 */
[-C--:B------:R-:W-:Y:S01]  /*71c0*/  FMUL R101, R101, R104.reuse ;  /* 0x0000006865657220 */ /* 0x080fe20000400000 */
[----:B------:R-:W-:Y:S01]  /*71d0*/  SHF.L.U64.HI R5, R6, 0x4, R7 ;  /* 0x0000000406057819 */ /* 0x000fe20000010207 */
[----:B------:R-:W-:Y:S01]  /*71e0*/  @P1 STG.E.U16 desc[UR40][R8.64], R96 ;  /* 0x0000006008001986 */ /* 0x000fe2000c101528 */
[----:B------:R-:W-:Y:S01]  /*71f0*/  ISETP.GT.AND P1, PT, R3, 0x8, P3 ;  /* 0x000000080300780c */ /* 0x000fe20001f24270 */
[----:B------:R-:W-:Y:S01]  /*7200*/  FMUL R100, R100, R104 ;  /* 0x0000006864647220 */ /* 0x000fe20000400000 */
[----:B------:R-:W-:Y:S01]  /*7210*/  IADD3 R10, P4, R23, R8, RZ ;  /* 0x00000008170a7210 */ /* 0x000fe20007f9e0ff */
[-C--:B------:R-:W-:Y:S01]  /*7220*/  FMUL R103, R103, R104.reuse ;  /* 0x0000006867677220 */ /* 0x080fe20000400000 */
[----:B------:R-:W-:Y:S01]  /*7230*/  F2FP.BF16.F32.PACK_AB R97, RZ, R97 ;  /* 0x00000061ff61723e */ /* 0x000fe200000010ff */
[----:B------:R-:W-:Y:S01]  /*7240*/  FMUL R102, R102, R104 ;  /* 0x0000006866667220 */ /* 0x000fe20000400000 */
[----:B------:R-:W-:Y:S01]  /*7250*/  F2FP.BF16.F32.PACK_AB R99, RZ, R99 ;  /* 0x00000063ff63723e */ /* 0x000fe200000010ff */
[----:B------:R-:W-:Y:S01]  /*7260*/  IMAD.X R11, R5, 0x1, R9, P4 ;  /* 0x00000001050b7824 */ /* 0x000fe200020e0609 */
[----:B------:R-:W-:Y:S01]  /*7270*/  ISETP.GT.AND P5, PT, R3, 0x8, P0 ;  /* 0x000000080300780c */ /* 0x000fe200007a4270 */
[----:B------:R0:W-:Y:S01]  /*7280*/  @P2 STG.E.U16 desc[UR40][R8.64+0x2], R97 ;  /* 0x0000026108002986 */ /* 0x0001e2000c101528 */
[----:B------:R-:W-:Y:S01]  /*7290*/  F2FP.BF16.F32.PACK_AB R98, RZ, R98 ;  /* 0x00000062ff62723e */ /* 0x000fe200000010ff */
[----:B------:R-:W-:Y:S01]  /*72a0*/  FMUL R88, R88, R104 ;  /* 0x0000006858587220 */ /* 0x000fe20000400000 */
[C---:B------:R-:W-:Y:S01]  /*72b0*/  ISETP.GT.AND P2, PT, R4.reuse, 0x8, PT ;  /* 0x000000080400780c */ /* 0x040fe20003f44270 */
[----:B------:R-:W-:Y:S01]  /*72c0*/  @P1 STG.E.U16 desc[UR40][R10.64+0x2], R99 ;  /* 0x000002630a001986 */ /* 0x000fe2000c101528 */
[----:B------:R-:W-:Y:S01]  /*72d0*/  ISETP.GT.AND P1, PT, R4, 0x9, PT ;  /* 0x000000090400780c */ /* 0x000fe20003f24270 */
[----:B------:R-:W-:Y:S01]  /*72e0*/  IMAD.WIDE.U32 R12, R6, 0xf0, R10 ;  /* 0x000000f0060c7825 */ /* 0x000fe200078e000a */
[----:B------:R-:W-:-:S03]  /*72f0*/  F2FP.BF16.F32.PACK_AB R101, RZ, R101 ;  /* 0x00000065ff65723e */ /* 0x000fc600000010ff */
[-C--:B------:R-:W-:Y:S01]  /*7300*/  FMUL R89, R89, R104.reuse ;  /* 0x0000006859597220 */ /* 0x080fe20000400000 */
[C---:B------:R-:W-:Y:S01]  /*7310*/  ISETP.GT.AND P4, PT, R3.reuse, RZ, P1 ;  /* 0x000000ff0300720c */ /* 0x040fe20000f84270 */
[----:B------:R-:W-:Y:S01]  /*7320*/  FMUL R90, R90, R104 ;  /* 0x000000685a5a7220 */ /* 0x000fe20000400000 */
[----:B------:R-:W-:Y:S01]  /*7330*/  F2FP.BF16.F32.PACK_AB R100, RZ, R100 ;  /* 0x00000064ff64723e */ /* 0x000fe200000010ff */
[----:B------:R-:W-:Y:S01]  /*7340*/  @P5 STG.E.U16 desc[UR40][R10.64], R98 ;  /* 0x000000620a005986 */ /* 0x000fe2000c101528 */
[----:B------:R-:W-:Y:S01]  /*7350*/  ISETP.GT.AND P5, PT, R3, RZ, P2 ;  /* 0x000000ff0300720c */ /* 0x000fe200017a4270 */
[----:B0-----:R-:W-:Y:S01]  /*7360*/  IMAD R97, R7, 0xf0, RZ ;  /* 0x000000f007617824 */ /* 0x001fe200078e02ff */
[----:B------:R-:W-:Y:S01]  /*7370*/  F2FP.BF16.F32.PACK_AB R103, RZ, R103 ;  /* 0x00000067ff67723e */ /* 0x000fe200000010ff */
[----:B------:R-:W-:Y:S01]  /*7380*/  FMUL R91, R91, R104 ;  /* 0x000000685b5b7220 */ /* 0x000fe20000400000 */
[----:B------:R-:W-:Y:S01]  /*7390*/  F2FP.BF16.F32.PACK_AB R102, RZ, R102 ;  /* 0x00000066ff66723e */ /* 0x000fe200000010ff */
[----:B------:R-:W-:Y:S01]  /*73a0*/  IMAD.IADD R13, R97, 0x1, R13 ;  /* 0x00000001610d7824 */ /* 0x000fe200078e020d */
[----:B------:R-:W-:Y:S01]  /*73b0*/  F2FP.BF16.F32.PACK_AB R88, RZ, R88 ;  /* 0x00000058ff58723e */ /* 0x000fe200000010ff */
[-C--:B------:R-:W-:Y:S01]  /*73c0*/  FMUL R92, R92, R104.reuse ;  /* 0x000000685c5c7220 */ /* 0x080fe20000400000 */
[----:B------:R-:W-:Y:S01]  /*73d0*/  F2FP.BF16.F32.PACK_AB R89, RZ, R89 ;  /* 0x00000059ff59723e */ /* 0x000fe200000010ff */
[----:B------:R-:W-:Y:S01]  /*73e0*/  @P4 STG.E.U16 desc[UR40][R8.64+0x12], R101 ;  /* 0x0000126508004986 */ /* 0x000fe2000c101528 */
[----:B------:R-:W-:Y:S01]  /*73f0*/  ISETP.GT.AND P4, PT, R3, 0x8, P1 ;  /* 0x000000080300780c */ /* 0x000fe20000f84270 */
[----:B------:R-:W-:Y:S01]  /*7400*/  FMUL R93, R93, R104 ;  /* 0x000000685d5d7220 */ /* 0x000fe20000400000 */
[----:B------:R-:W-:Y:S01]  /*7410*/  F2FP.BF16.F32.PACK_AB R90, RZ, R90 ;  /* 0x0000005aff5a723e */ /* 0x000fe200000010ff */
[----:B------:R-:W-:Y:S01]  /*7420*/  @P5 STG.E.U16 desc[UR40][R8.64+0x10], R100 ;  /* 0x0000106408005986 */ /* 0x000fe2000c101528 */
[----:B------:R-:W-:Y:S01]  /*7430*/  ISETP.GT.AND P5, PT, R3, 0x8, P2 ;  /* 0x000000080300780c */ /* 0x000fe200017a4270 */
[-C--:B------:R-:W-:Y:S01]  /*7440*/  FMUL R94, R94, R104.reuse ;  /* 0x000000685e5e7220 */ /* 0x080fe20000400000 */
[----:B------:R-:W-:Y:S01]  /*7450*/  F2FP.BF16.F32.PACK_AB R91, RZ, R91 ;  /* 0x0000005bff5b723e */ /* 0x000fe200000010ff */
[----:B------:R-:W-:Y:S01]  /*7460*/  FMUL R95, R95, R104 ;  /* 0x000000685f5f7220 */ /* 0x000fe20000400000 */
[----:B------:R-:W-:Y:S01]  /*7470*/  F2FP.BF16.F32.PACK_AB R92, RZ, R92 ;  /* 0x0000005cff5c723e */ /* 0x000fe200000010ff */
[-C--:B------:R-:W-:Y:S01]  /*7480*/  FMUL R81, R81, R104.reuse ;  /* 0x0000006851517220 */ /* 0x080fe20000400000 */
[----:B------:R-:W-:Y:S01]  /*7490*/  F2FP.BF16.F32.PACK_AB R93, RZ, R93 ;  /* 0x0000005dff5d723e */ /* 0x000fe200000010ff */
[----:B------:R-:W-:Y:S01]  /*74a0*/  FMUL R80, R80, R104 ;  /* 0x0000006850507220 */ /* 0x000fe20000400000 */
[----:B------:R-:W-:Y:S01]  /*74b0*/  F2FP.BF16.F32.PACK_AB R94, RZ, R94 ;  /* 0x0000005eff5e723e */ /* 0x000fe200000010ff */
[----:B------:R-:W-:Y:S01]  /*74c0*/  @P4 STG.E.U16 desc[UR40][R10.64+0x12], R103 ;  /* 0x000012670a004986 */ /* 0x000fe2000c101528 */
[C---:B------:R-:W-:Y:S01]  /*74d0*/  ISETP.GT.AND P4, PT, R3.reuse, 0x80, P0 ;  /* 0x000000800300780c */ /* 0x040fe20000784270 */
[-C--:B------:R-:W-:Y:S01]  /*74e0*/  FMUL R82, R82, R104.reuse ;  /* 0x0000006852527220 */ /* 0x080fe20000400000 */
[C---:B------:R-:W-:Y:S01]  /*74f0*/  ISETP.GT.AND P0, PT, R3.reuse, 0x88, P0 ;  /* 0x000000880300780c */ /* 0x040fe20000704270 */
[----:B------:R-:W-:Y:S01]  /*7500*/  @P5 STG.E.U16 desc[UR40][R10.64+0x10], R102 ;  /* 0x000010660a005986 */ /* 0x000fe2000c101528 */
[----:B------:R-:W-:Y:S01]  /*7510*/  ISETP.GT.AND P5, PT, R3, 0x80, P3 ;  /* 0x000000800300780c */ /* 0x000fe20001fa4270 */
[-C--:B------:R-:W-:Y:S01]  /*7520*/  FMUL R83, R83, R104.reuse ;  /* 0x0000006853537220 */ /* 0x080fe20000400000 */
[----:B------:R-:W-:Y:S01]  /*7530*/  ISETP.GT.AND P3, PT, R3, 0x88, P3 ;  /* 0x000000880300780c */ /* 0x000fe20001f64270 */
[-C--:B------:R-:W-:Y:S01]  /*7540*/  FMUL R84, R84, R104.reuse ;  /* 0x0000006854547220 */ /* 0x080fe20000400000 */
[----:B------:R-:W-:Y:S01]  /*7550*/  F2FP.BF16.F32.PACK_AB R95, RZ, R95 ;  /* 0x0000005fff5f723e */ /* 0x000fe200000010ff */
[-C--:B------:R-:W-:Y:S01]  /*7560*/  FMUL R85, R85, R104.reuse ;  /* 0x0000006855557220 */ /* 0x080fe20000400000 */
[----:B------:R-:W-:Y:S01]  /*7570*/  F2FP.BF16.F32.PACK_AB R81, RZ, R81 ;  /* 0x00000051ff51723e */ /* 0x000fe200000010ff */
[----:B------:R-:W-:Y:S01]  /*7580*/  FMUL R86, R86, R104 ;  /* 0x0000006856567220 */ /* 0x000fe20000400000 */
[----:B------:R-:W-:Y:S01]  /*7590*/  F2FP.BF16.F32.PACK_AB R80, RZ, R80 ;  /* 0x00000050ff50723e */ /* 0x000fe200000010ff */
[----:B------:R0:W-:Y:S01]  /*75a0*/  @P4 STG.E.U16 desc[UR40][R12.64], R88 ;  /* 0x000000580c004986 */ /* 0x0001e2000c101528 */
[----:B------:R-:W-:Y:S01]  /*75b0*/  IADD3 R14, P4, R23, R12, RZ ;  /* 0x0000000c170e7210 */ /* 0x000fe20007f9e0ff */
[----:B------:R-:W-:Y:S01]  /*75c0*/  FMUL R87, R87, R104 ;  /* 0x0000006857577220 */ /* 0x000fe20000400000 */
[----:B------:R-:W-:Y:S01]  /*75d0*/  F2FP.BF16.F32.PACK_AB R82, RZ, R82 ;  /* 0x00000052ff52723e */ /* 0x000fe200000010ff */
[----:B------:R1:W-:Y:S01]  /*75e0*/  @P5 STG.E.U16 desc[UR40][R12.64+0x2], R89 ;  /* 0x000002590c005986 */ /* 0x0003e2000c101528 */
[----:B------:R-:W-:Y:S01]  /*75f0*/  ISETP.GT.AND P5, PT, R3, 0x80, P2 ;  /* 0x000000800300780c */ /* 0x000fe200017a4270 */
[----:B------:R-:W-:Y:S01]  /*7600*/  IMAD.X R15, R5, 0x1, R13, P4 ;  /* 0x00000001050f7824 */ /* 0x000fe200020e060d */
[C---:B------:R-:W-:Y:S01]  /*7610*/  ISETP.GT.AND P4, PT, R3.reuse, 0x80, P1 ;  /* 0x000000800300780c */ /* 0x040fe20000f84270 */
[----:B------:R-:W-:Y:S01]  /*7620*/  FMUL R72, R72, R104 ;  /* 0x0000006848487220 */ /* 0x000fe20000400000 */
[----:B------:R-:W-:Y:S01]  /*7630*/  ISETP.GT.AND P1, PT, R3, 0x88, P1 ;  /* 0x000000880300780c */ /* 0x000fe20000f24270 */
[----:B------:R-:W-:Y:S01]  /*7640*/  IMAD.WIDE.U32 R6, R6, 0xf0, R10 ;  /* 0x000000f006067825 */ /* 0x000fe200078e000a */
[----:B------:R-:W-:Y:S01]  /*7650*/  @P0 STG.E.U16 desc[UR40][R14.64], R90 ;  /* 0x0000005a0e000986 */ /* 0x000fe2000c101528 */
[----:B------:R-:W-:-:S02]  /*7660*/  ISETP.GT.AND P0, PT, R4, 0x11, PT ;  /* 0x000000110400780c */ /* 0x000fc40003f04270 */
[----:B------:R-:W-:Y:S01]  /*7670*/  FMUL R73, R73, R104 ;  /* 0x0000006849497220 */ /* 0x000fe20000400000 */
[----:B------:R-:W-:Y:S01]  /*7680*/  F2FP.BF16.F32.PACK_AB R83, RZ, R83 ;  /* 0x00000053ff53723e */ /* 0x000fe200000010ff */
[----:B------:R-:W-:Y:S01]  /*7690*/  IMAD.IADD R7, R97, 0x1, R7 ;  /* 0x0000000161077824 */ /* 0x000fe200078e0207 */
[----:B------:R-:W-:Y:S01]  /*76a0*/  F2FP.BF16.F32.PACK_AB R84, RZ, R84 ;  /* 0x00000054ff54723e */ /* 0x000fe200000010ff */
[----:B------:R-:W-:Y:S01]  /*76b0*/  FMUL R74, R74, R104 ;  /* 0x000000684a4a7220 */ /* 0x000fe20000400000 */
[--C-:B------:R-:W-:Y:S01]  /*76c0*/  @P5 IMAD.MOV.U32 R20, RZ, RZ, R12.reuse ;  /* 0x000000ffff145224 */ /* 0x100fe200078e000c */
[----:B------:R-:W-:Y:S01]  /*76d0*/  F2FP.BF16.F32.PACK_AB R85, RZ, R85 ;  /* 0x00000055ff55723e */ /* 0x000fe200000010ff */
[--C-:B------:R-:W-:Y:S01]  /*76e0*/  @P5 IMAD.MOV.U32 R21, RZ, RZ, R13.reuse ;  /* 0x000000ffff155224 */ /* 0x100fe200078e000d */
[----:B------:R-:W-:Y:S01]  /*76f0*/  F2FP.BF16.F32.PACK_AB R86, RZ, R86 ;  /* 0x00000056ff56723e */ /* 0x000fe200000010ff */
[----:B0-----:R-:W-:Y:S01]  /*7700*/  @P4 IMAD.MOV.U32 R88, RZ, RZ, R12 ;  /* 0x000000ffff584224 */ /* 0x001fe200078e000c */
[----:B------:R-:W-:Y:S01]  /*7710*/  F2FP.BF16.F32.PACK_AB R87, RZ, R87 ;  /* 0x00000057ff57723e */ /* 0x000fe200000010ff */
[----:B-1----:R-:W-:Y:S01]  /*7720*/  @P4 IMAD.MOV.U32 R89, RZ, RZ, R13 ;  /* 0x000000ffff594224 */ /* 0x002fe200078e000d */
[----:B------:R-:W-:Y:S01]  /*7730*/  F2FP.BF16.F32.PACK_AB R72, RZ, R72 ;  /* 0x00000048ff48723e */ /* 0x000fe200000010ff */
[--C-:B------:R-:W-:Y:S01]  /*7740*/  @P3 IMAD.MOV.U32 R12, RZ, RZ, R14.reuse ;  /* 0x000000ffff0c3224 */ /* 0x100fe200078e000e */
[----:B------:R-:W-:Y:S01]  /*7750*/  F2FP.BF16.F32.PACK_AB R73, RZ, R73 ;  /* 0x00000049ff49723e */ /* 0x000fe200000010ff */
[--C-:B------:R-:W-:Y:S01]  /*7760*/  @P3 IMAD.MOV.U32 R13, RZ, RZ, R15.reuse ;  /* 0x000000ffff0d3224 */ /* 0x100fe200078e000f */
[----:B------:R-:W-:Y:S01]  /*7770*/  F2FP.BF16.F32.PACK_AB R74, RZ, R74 ;  /* 0x0000004aff4a723e */ /* 0x000fe200000010ff */
[-C--:B------:R-:W-:Y:S01]  /*7780*/  FMUL R75, R75, R104.reuse ;  /* 0x000000684b4b7220 */ /* 0x080fe20000400000 */
[-C--:B------:R-:W-:Y:S01]  /*7790*/  FMUL R76, R76, R104.reuse ;  /* 0x000000684c4c7220 */ /* 0x080fe20000400000 */
[-C--:B------:R-:W-:Y:S01]  /*77a0*/  FMUL R77, R77, R104.reuse ;  /* 0x000000684d4d7220 */ /* 0x080fe20000400000 */
[----:B------:R0:W-:Y:S01]  /*77b0*/  @P3 STG.E.U16 desc[UR40][R12.64+0x2], R91 ;  /* 0x0000025b0c003986 */ /* 0x0001e2000c101528 */
[----:B------:R-:W-:Y:S01]  /*77c0*/  ISETP.GT.AND P3, PT, R3, 0x88, P2 ;  /* 0x000000880300780c */ /* 0x000fe20001764270 */
[-C--:B------:R-:W-:Y:S01]  /*77d0*/  FMUL R79, R79, R104.reuse ;  /* 0x000000684f4f7220 */ /* 0x080fe20000400000 */
[----:B------:R-:W-:Y:S01]  /*77e0*/  ISETP.GT.AND P2, PT, R4, 0x10, PT ;  /* 0x000000100400780c */ /* 0x000fe20003f44270 */
[----:B------:R-:W-:Y:S01]  /*77f0*/  @P5 STG.E.U16 desc[UR40][R20.64+0x10], R92 ;  /* 0x0000105c14005986 */ /* 0x000fe2000c101528 */
[C---:B------:R-:W-:Y:S01]  /*7800*/  ISETP.GT.AND P5, PT, R3.reuse, RZ, P0 ;  /* 0x000000ff0300720c */ /* 0x040fe200007a4270 */
[-C--:B------:R-:W-:Y:S01]  /*7810*/  FMUL R78, R78, R104.reuse ;  /* 0x000000684e4e7220 */ /* 0x080fe20000400000 */
[----:B------:R-:W-:Y:S01]  /*7820*/  F2FP.BF16.F32.PACK_AB R75, RZ, R75 ;  /* 0x0000004bff4b723e */ /* 0x000fe200000010ff */
[----:B------:R-:W-:Y:S01]  /*7830*/  @P4 STG.E.U16 desc[UR40][R88.64+0x12], R93 ;  /* 0x0000125d58004986 */ /* 0x000fe2000c101528 */
[----:B------:R-:W-:Y:S01]  /*7840*/  ISETP.GT.AND P4, PT, R3, RZ, P2 ;  /* 0x000000ff0300720c */ /* 0x000fe20001784270 */
[----:B------:R-:W-:Y:S01]  /*7850*/  FMUL R64, R64, R104 ;  /* 0x0000006840407220 */ /* 0x000fe20000400000 */
[----:B------:R-:W-:Y:S01]  /*7860*/  F2FP.BF16.F32.PACK_AB R76, RZ, R76 ;  /* 0x0000004cff4c723e */ /* 0x000fe200000010ff */
[----:B------:R-:W-:Y:S01]  /*7870*/  FMUL R65, R65, R104 ;  /* 0x0000006841417220 */ /* 0x000fe20000400000 */
[----:B------:R-:W-:Y:S01]  /*7880*/  F2FP.BF16.F32.PACK_AB R77, RZ, R77 ;  /* 0x0000004dff4d723e */ /* 0x000fe200000010ff */
[----:B0-----:R-:W-:Y:S01]  /*7890*/  @P3 IMAD.MOV.U32 R12, RZ, RZ, R14 ;  /* 0x000000ffff0c3224 */ /* 0x001fe200078e000e */
[----:B------:R-:W-:Y:S01]  /*78a0*/  F2FP.BF16.F32.PACK_AB R79, RZ, R79 ;  /* 0x0000004fff4f723e */ /* 0x000fe200000010ff */
[----:B------:R-:W-:Y:S01]  /*78b0*/  @P3 IMAD.MOV.U32 R13, RZ, RZ, R15 ;  /* 0x000000ffff0d3224 */ /* 0x000fe200078e000f */
[----:B------:R-:W-:Y:S01]  /*78c0*/  F2FP.BF16.F32.PACK_AB R78, RZ, R78 ;  /* 0x0000004eff4e723e */ /* 0x000fe200000010ff */
[-C--:B------:R-:W-:Y:S01]  /*78d0*/  FMUL R67, R67, R104.reuse ;  /* 0x0000006843437220 */ /* 0x080fe20000400000 */
[----:B------:R-:W-:Y:S01]  /*78e0*/  FMUL R66, R66, R104 ;  /* 0x0000006842427220 */ /* 0x000fe20000400000 */
[----:B------:R-:W-:Y:S01]  /*78f0*/  F2FP.BF16.F32.PACK_AB R64, RZ, R64 ;  /* 0x00000040ff40723e */ /* 0x000fe200000010ff */
[----:B------:R0:W-:Y:S01]  /*7900*/  @P3 STG.E.U16 desc[UR40][R12.64+0x10], R94 ;  /* 0x0000105e0c003986 */ /* 0x0001e2000c101528 */
[----:B------:R-:W-:Y:S01]  /*7910*/  ISETP.GT.AND P3, PT, R3, 0x8, P2 ;  /* 0x000000080300780c */ /* 0x000fe20001764270 */
[-C--:B------:R-:W-:Y:S01]  /*7920*/  FMUL R68, R68, R104.reuse ;  /* 0x0000006844447220 */ /* 0x080fe20000400000 */
[----:B------:R-:W-:Y:S01]  /*7930*/  F2FP.BF16.F32.PACK_AB R65, RZ, R65 ;  /* 0x00000041ff41723e */ /* 0x000fe200000010ff */
[----:B------:R1:W-:Y:S01]  /*7940*/  @P1 STG.E.U16 desc[UR40][R14.64+0x12], R95 ;  /* 0x0000125f0e001986 */ /* 0x0003e2000c101528 */
[----:B------:R-:W-:Y:S01]  /*7950*/  ISETP.GT.AND P1, PT, R4, 0x18, PT ;  /* 0x000000180400780c */ /* 0x000fe20003f24270 */
[-C--:B------:R-:W-:Y:S01]  /*7960*/  FMUL R69, R69, R104.reuse ;  /* 0x0000006845457220 */ /* 0x080fe20000400000 */
[----:B------:R-:W-:Y:S01]  /*7970*/  F2FP.BF16.F32.PACK_AB R67, RZ, R67 ;  /* 0x00000043ff43723e */ /* 0x000fe200000010ff */
[----:B------:R1:W-:Y:S01]  /*7980*/  @P5 STG.E.U16 desc[UR40][R8.64+0x22], R81 ;  /* 0x0000225108005986 */ /* 0x0003e2000c101528 */
[C---:B------:R-:W-:Y:S01]  /*7990*/  ISETP.GT.AND P5, PT, R3.reuse, 0x8, P0 ;  /* 0x000000080300780c */ /* 0x040fe200007a4270 */
[----:B------:R-:W-:Y:S01]  /*79a0*/  FMUL R70, R70, R104 ;  /* 0x0000006846467220 */ /* 0x000fe20000400000 */
[----:B------:R-:W-:Y:S01]  /*79b0*/  F2FP.BF16.F32.PACK_AB R66, RZ, R66 ;  /* 0x00000042ff42723e */ /* 0x000fe200000010ff */
[----:B------:R1:W-:Y:S01]  /*79c0*/  @P4 STG.E.U16 desc[UR40][R8.64+0x20], R80 ;  /* 0x0000205008004986 */ /* 0x0003e2000c101528 */
[----:B------:R-:W-:Y:S01]  /*79d0*/  ISETP.GT.AND P4, PT, R3, RZ, P1 ;  /* 0x000000ff0300720c */ /* 0x000fe20000f84270 */
[----:B------:R-:W-:Y:S01]  /*79e0*/  FMUL R71, R71, R104 ;  /* 0x0000006847477220 */ /* 0x000fe20000400000 */
[----:B------:R-:W-:Y:S01]  /*79f0*/  F2FP.BF16.F32.PACK_AB R68, RZ, R68 ;  /* 0x00000044ff44723e */ /* 0x000fe200000010ff */
[----:B------:R1:W-:Y:S01]  /*7a00*/  @P3 STG.E.U16 desc[UR40][R10.64+0x20], R82 ;  /* 0x000020520a003986 */ /* 0x0003e2000c101528 */
[----:B------:R-:W-:Y:S01]  /*7a10*/  ISETP.GT.AND P3, PT, R4, 0x19, PT ;  /* 0x000000190400780c */ /* 0x000fe20003f64270 */
[-C--:B------:R-:W-:Y:S01]  /*7a20*/  FMUL R56, R56, R104.reuse ;  /* 0x0000006838387220 */ /* 0x080fe20000400000 */
[----:B------:R-:W-:Y:S01]  /*7a30*/  F2FP.BF16.F32.PACK_AB R69, RZ, R69 ;  /* 0x00000045ff45723e */ /* 0x000fe200000010ff */
[----:B------:R-:W-:Y:S01]  /*7a40*/  FMUL R57, R57, R104 ;  /* 0x0000006839397220 */ /* 0x000fe20000400000 */
[----:B------:R-:W-:Y:S01]  /*7a50*/  F2FP.BF16.F32.PACK_AB R70, RZ, R70 ;  /* 0x00000046ff46723e */ /* 0x000fe200000010ff */
[----:B------:R1:W-:Y:S01]  /*7a60*/  @P5 STG.E.U16 desc[UR40][R10.64+0x22], R83 ;  /* 0x000022530a005986 */ /* 0x0003e2000c101528 */
[C---:B------:R-:W-:Y:S01]  /*7a70*/  ISETP.GT.AND P5, PT, R3.reuse, RZ, P3 ;  /* 0x000000ff0300720c */ /* 0x040fe20001fa4270 */
[-C--:B------:R-:W-:Y:S01]  /*7a80*/  FMUL R58, R58, R104.reuse ;  /* 0x000000683a3a7220 */ /* 0x080fe20000400000 */
[----:B------:R-:W-:Y:S01]  /*7a90*/  F2FP.BF16.F32.PACK_AB R71, RZ, R71 ;  /* 0x00000047ff47723e */ /* 0x000fe200000010ff */
[----:B------:R1:W-:Y:S01]  /*7aa0*/  @P4 STG.E.U16 desc[UR40][R8.64+0x30], R84 ;  /* 0x0000305408004986 */ /* 0x0003e2000c101528 */
[----:B------:R-:W-:Y:S01]  /*7ab0*/  ISETP.GT.AND P4, PT, R3, 0x8, P1 ;  /* 0x000000080300780c */ /* 0x000fe20000f84270 */
[----:B------:R-:W-:Y:S01]  /*7ac0*/  FMUL R59, R59, R104 ;  /* 0x000000683b3b7220 */ /* 0x000fe20000400000 */
[----:B------:R-:W-:Y:S01]  /*7ad0*/  F2FP.BF16.F32.PACK_AB R56, RZ, R56 ;  /* 0x00000038ff38723e */ /* 0x000fe200000010ff */
[-C--:B------:R-:W-:Y:S01]  /*7ae0*/  FMUL R61, R61, R104.reuse ;  /* 0x000000683d3d7220 */ /* 0x080fe20000400000 */
[----:B------:R-:W-:Y:S01]  /*7af0*/  F2FP.BF16.F32.PACK_AB R57, RZ, R57 ;  /* 0x00000039ff39723e */ /* 0x000fe200000010ff */
[----:B------:R-:W-:Y:S01]  /*7b00*/  FMUL R60, R60, R104 ;  /* 0x000000683c3c7220 */ /* 0x000fe20000400000 */
[----:B------:R-:W-:Y:S01]  /*7b10*/  F2FP.BF16.F32.PACK_AB R58, RZ, R58 ;  /* 0x0000003aff3a723e */ /* 0x000fe200000010ff */
[-C--:B------:R-:W-:Y:S01]  /*7b20*/  FMUL R62, R62, R104.reuse ;  /* 0x000000683e3e7220 */ /* 0x080fe20000400000 */
[----:B------:R-:W-:Y:S01]  /*7b30*/  F2FP.BF16.F32.PACK_AB R59, RZ, R59 ;  /* 0x0000003bff3b723e */ /* 0x000fe200000010ff */
[----:B------:R1:W-:Y:S01]  /*7b40*/  @P5 STG.E.U16 desc[UR40][R8.64+0x32], R85 ;  /* 0x0000325508005986 */ /* 0x0003e2000c101528 */
[----:B------:R-:W-:Y:S01]  /*7b50*/  ISETP.GT.AND P5, PT, R3, 0x8, P3 ;  /* 0x000000080300780c */ /* 0x000fe20001fa4270 */
[-C--:B------:R-:W-:Y:S01]  /*7b60*/  FMUL R63, R63, R104.reuse ;  /* 0x000000683f3f7220 */ /* 0x080fe20000400000 */
[----:B------:R-:W-:Y:S01]  /*7b70*/  F2FP.BF16.F32.PACK_AB R61, RZ, R61 ;  /* 0x0000003dff3d723e */ /* 0x000fe200000010ff */
[----:B------:R1:W-:Y:S01]  /*7b80*/  @P4 STG.E.U16 desc[UR40][R10.64+0x30], R86 ;  /* 0x000030560a004986 */ /* 0x0003e2000c101528 */
[C---:B------:R-:W-:Y:S01]  /*7b90*/  ISETP.GT.AND P4, PT, R3.reuse, 0x80, P2 ;  /* 0x000000800300780c */ /* 0x040fe20001784270 */
[-C--:B------:R-:W-:Y:S01]  /*7ba0*/  FMUL R48, R48, R104.reuse ;  /* 0x0000006830307220 */ /* 0x080fe20000400000 */
[----:B------:R-:W-:Y:S01]  /*7bb0*/  ISETP.GT.AND P2, PT, R3, 0x88, P2 ;  /* 0x000000880300780c */ /* 0x000fe20001744270 */
[----:B------:R-:W-:Y:S01]  /*7bc0*/  FMUL R49, R49, R104 ;  /* 0x0000006831317220 */ /* 0x000fe20000400000 */
[----:B------:R-:W-:Y:S01]  /*7bd0*/  F2FP.BF16.F32.PACK_AB R60, RZ, R60 ;  /* 0x0000003cff3c723e */ /* 0x000fe200000010ff */
[----:B------:R-:W-:Y:S01]  /*7be0*/  FMUL R51, R51, R104 ;  /* 0x0000006833337220 */ /* 0x000fe20000400000 */
[----:B------:R-:W-:Y:S01]  /*7bf0*/  F2FP.BF16.F32.PACK_AB R62, RZ, R62 ;  /* 0x0000003eff3e723e */ /* 0x000fe200000010ff */
[----:B------:R-:W-:Y:S01]  /*7c00*/  FMUL R50, R50, R104 ;  /* 0x0000006832327220 */ /* 0x000fe20000400000 */
[----:B------:R-:W-:Y:S01]  /*7c10*/  F2FP.BF16.F32.PACK_AB R63, RZ, R63 ;  /* 0x0000003fff3f723e */ /* 0x000fe200000010ff */
[----:B------:R1:W-:Y:S01]  /*7c20*/  @P5 STG.E.U16 desc[UR40][R10.64+0x32], R87 ;  /* 0x000032570a005986 */ /* 0x0003e2000c101528 */
[----:B0-----:R-:W-:Y:S01]  /*7c30*/  IADD3 R12, P5, R23, R6, RZ ;  /* 0x00000006170c7210 */ /* 0x001fe20007fbe0ff */
[----:B------:R-:W-:Y:S01]  /*7c40*/  FMUL R52, R52, R104 ;  /* 0x0000006834347220 */ /* 0x000fe20000400000 */
[----:B------:R-:W-:Y:S01]  /*7c50*/  F2FP.BF16.F32.PACK_AB R48, RZ, R48 ;  /* 0x00000030ff30723e */ /* 0x000fe200000010ff */
[----:B------:R1:W-:Y:S01]  /*7c60*/  @P4 STG.E.U16 desc[UR40][R6.64+0x20], R72 ;  /* 0x0000204806004986 */ /* 0x0003e2000c101528 */
[----:B------:R-:W-:Y:S01]  /*7c70*/  ISETP.GT.AND P4, PT, R3, 0x80, P0 ;  /* 0x000000800300780c */ /* 0x000fe20000784270 */
[----:B------:R-:W-:Y:S01]  /*7c80*/  IMAD.X R13, R5, 0x1, R7, P5 ;  /* 0x00000001050d7824 */ /* 0x000fe200028e0607 */
[----:B------:R-:W-:Y:S01]  /*7c90*/  ISETP.GT.AND P0, PT, R3, 0x88, P0 ;  /* 0x000000880300780c */ /* 0x000fe20000704270 */
[-C--:B------:R-:W-:Y:S01]  /*7ca0*/  FMUL R53, R53, R104.reuse ;  /* 0x0000006835357220 */ /* 0x080fe20000400000 */
[----:B------:R-:W-:Y:S01]  /*7cb0*/  F2FP.BF16.F32.PACK_AB R49, RZ, R49 ;  /* 0x00000031ff31723e */ /* 0x000fe200000010ff */
[-C--:B------:R-:W-:Y:S01]  /*7cc0*/  FMUL R54, R54, R104.reuse ;  /* 0x0000006836367220 */ /* 0x080fe20000400000 */
[----:B------:R-:W-:Y:S01]  /*7cd0*/  F2FP.BF16.F32.PACK_AB R51, RZ, R51 ;  /* 0x00000033ff33723e */ /* 0x000fe200000010ff */
[----:B------:R-:W-:Y:S01]  /*7ce0*/  FMUL R55, R55, R104 ;  /* 0x0000006837377220 */ /* 0x000fe20000400000 */
[----:B------:R-:W-:Y:S01]  /*7cf0*/  F2FP.BF16.F32.PACK_AB R50, RZ, R50 ;  /* 0x00000032ff32723e */ /* 0x000fe200000010ff */
[----:B------:R-:W-:Y:S01]  /*7d00*/  FMUL R40, R40, R104 ;  /* 0x0000006828287220 */ /* 0x000fe20000400000 */
[----:B------:R-:W-:Y:S01]  /*7d10*/  F2FP.BF16.F32.PACK_AB R52, RZ, R52 ;  /* 0x00000034ff34723e */ /* 0x000fe200000010ff */
[-C--:B------:R-:W-:Y:S01]  /*7d20*/  FMUL R41, R41, R104.reuse ;  /* 0x0000006829297220 */ /* 0x080fe20000400000 */
[----:B------:R-:W-:Y:S01]  /*7d30*/  F2FP.BF16.F32.PACK_AB R53, RZ, R53 ;  /* 0x00000035ff35723e */ /* 0x000fe200000010ff */
[----:B------:R1:W-:Y:S01]  /*7d40*/  @P4 STG.E.U16 desc[UR40][R6.64+0x22], R73 ;  /* 0x0000224906004986 */ /* 0x0003e2000c101528 */
[C---:B------:R-:W-:Y:S01]  /*7d50*/  ISETP.GT.AND P4, PT, R3.reuse, 0x80, P1 ;  /* 0x000000800300780c */ /* 0x040fe20000f84270 */
[-C--:B------:R-:W-:Y:S01]  /*7d60*/  FMUL R42, R42, R104.reuse ;  /* 0x000000682a2a7220 */ /* 0x080fe20000400000 */
[C---:B------:R-:W-:Y:S01]  /*7d70*/  ISETP.GT.AND P1, PT, R3.reuse, 0x88, P1 ;  /* 0x000000880300780c */ /* 0x040fe20000f24270 */
[----:B------:R1:W-:Y:S01]  /*7d80*/  @P2 STG.E.U16 desc[UR40][R12.64+0x20], R74 ;  /* 0x0000204a0c002986 */ /* 0x0003e2000c101528 */
[----:B------:R-:W-:Y:S01]  /*7d90*/  ISETP.GT.AND P2, PT, R3, 0x80, P3 ;  /* 0x000000800300780c */ /* 0x000fe20001f44270 */
[----:B------:R-:W-:Y:S01]  /*7da0*/  FMUL R43, R43, R104 ;  /* 0x000000682b2b7220 */ /* 0x000fe20000400000 */
[----:B------:R-:W-:Y:S01]  /*7db0*/  ISETP.GT.AND P3, PT, R3, 0x88, P3 ;  /* 0x000000880300780c */ /* 0x000fe20001f64270 */
[----:B------:R1:W-:Y:S01]  /*7dc0*/  @P0 STG.E.U16 desc[UR40][R12.64+0x22], R75 ;  /* 0x0000224b0c000986 */ /* 0x0003e2000c101528 */
[----:B------:R-:W-:Y:S01]  /*7dd0*/  F2FP.BF16.F32.PACK_AB R54, RZ, R54 ;  /* 0x00000036ff36723e */ /* 0x000fe200000010ff */
[-C--:B------:R-:W-:Y:S01]  /*7de0*/  FMUL R44, R44, R104.reuse ;  /* 0x000000682c2c7220 */ /* 0x080fe20000400000 */
[----:B------:R-:W-:Y:S01]  /*7df0*/  F2FP.BF16.F32.PACK_AB R55, RZ, R55 ;  /* 0x00000037ff37723e */ /* 0x000fe200000010ff */
[----:B------:R-:W-:Y:S01]  /*7e00*/  FMUL R45, R45, R104 ;  /* 0x000000682d2d7220 */ /* 0x000fe20000400000 */
[----:B------:R-:W-:Y:S01]  /*7e10*/  F2FP.BF16.F32.PACK_AB R40, RZ, R40 ;  /* 0x00000028ff28723e */ /* 0x000fe200000010ff */
[----:B------:R1:W-:Y:S01]  /*7e20*/  @P4 STG.E.U16 desc[UR40][R6.64+0x30], R76 ;  /* 0x0000304c06004986 */ /* 0x0003e2000c101528 */
[----:B------:R-:W-:Y:S01]  /*7e30*/  F2FP.BF16.F32.PACK_AB R41, RZ, R41 ;  /* 0x00000029ff29723e */ /* 0x000fe200000010ff */
[----:B------:R-:W-:Y:S01]  /*7e40*/  FMUL R46, R46, R104 ;  /* 0x000000682e2e7220 */ /* 0x000fe20000400000 */
[----:B------:R-:W-:Y:S01]  /*7e50*/  F2FP.BF16.F32.PACK_AB R42, RZ, R42 ;  /* 0x0000002aff2a723e */ /* 0x000fe200000010ff */
[----:B------:R1:W-:Y:S01]  /*7e60*/  @P2 STG.E.U16 desc[UR40][R6.64+0x32], R77 ;  /* 0x0000324d06002986 */ /* 0x0003e2000c101528 */
[C---:B------:R-:W-:Y:S01]  /*7e70*/  ISETP.GT.AND P2, PT, R4.reuse, 0x21, PT ;  /* 0x000000210400780c */ /* 0x040fe20003f44270 */
[-C--:B------:R-:W-:Y:S01]  /*7e80*/  FMUL R47, R47, R104.reuse ;  /* 0x000000682f2f7220 */ /* 0x080fe20000400000 */
[----:B------:R-:W-:Y:S01]  /*7e90*/  F2FP.BF16.F32.PACK_AB R43, RZ, R43 ;  /* 0x0000002bff2b723e */ /* 0x000fe200000010ff */
[----:B------:R1:W-:Y:S01]  /*7ea0*/  @P3 STG.E.U16 desc[UR40][R12.64+0x32], R79 ;  /* 0x0000324f0c003986 */ /* 0x0003e2000c101528 */
[----:B------:R-:W-:Y:S01]  /*7eb0*/  ISETP.GT.AND P3, PT, R4, 0x20, PT ;  /* 0x000000200400780c */ /* 0x000fe20003f64270 */
[-C--:B------:R-:W-:Y:S01]  /*7ec0*/  FMUL R32, R32, R104.reuse ;  /* 0x0000006820207220 */ /* 0x080fe20000400000 */
[C---:B------:R-:W-:Y:S01]  /*7ed0*/  ISETP.GT.AND P4, PT, R3.reuse, RZ, P2 ;  /* 0x000000ff0300720c */ /* 0x040fe20001784270 */
[----:B------:R1:W-:Y:S01]  /*7ee0*/  @P1 STG.E.U16 desc[UR40][R12.64+0x30], R78 ;  /* 0x0000304e0c001986 */ /* 0x0003e2000c101528 */
[----:B------:R-:W-:Y:S01]  /*7ef0*/  ISETP.GT.AND P0, PT, R3, RZ, P3 ;  /* 0x000000ff0300720c */ /* 0x000fe20001f04270 */
[-C--:B------:R-:W-:Y:S01]  /*7f00*/  FMUL R33, R33, R104.reuse ;  /* 0x0000006821217220 */ /* 0x080fe20000400000 */
[C---:B------:R-:W-:Y:S01]  /*7f10*/  ISETP.GT.AND P1, PT, R3.reuse, 0x8, P2 ;  /* 0x000000080300780c */ /* 0x040fe20001724270 */
[-C--:B------:R-:W-:Y:S01]  /*7f20*/  FMUL R34, R34, R104.reuse ;  /* 0x0000006822227220 */ /* 0x080fe20000400000 */
[----:B------:R-:W-:Y:S01]  /*7f30*/  ISETP.GT.AND P5, PT, R3, 0x8, P3 ;  /* 0x000000080300780c */ /* 0x000fe20001fa4270 */
[----:B------:R-:W-:Y:S01]  /*7f40*/  FMUL R35, R35, R104 ;  /* 0x0000006823237220 */ /* 0x000fe20000400000 */
        /* <DEDUP_REMOVED lines=15> */
[----:B------:R-:W-:Y:S01]  /*8040*/  FMUL R24, R24, R104 ;  /* 0x0000006818187220 */ /* 0x000fe20000400000 */
[----:B------:R-:W-:Y:S01]  /*8050*/  F2FP.BF16.F32.PACK_AB R34, RZ, R34 ;  /* 0x00000022ff22723e */ /* 0x000fe200000010ff */
[----:B------:R1:W-:Y:S01]  /*8060*/  @P5 STG.E.U16 desc[UR40][R10.64+0x40], R66 ;  /* 0x000040420a005986 */ /* 0x0003e2000c101528 */
[----:B------:R-:W-:Y:S01]  /*8070*/  ISETP.GT.AND P5, PT, R3, RZ, P0 ;  /* 0x000000ff0300720c */ /* 0x000fe200007a4270 */
[-C--:B------:R-:W-:Y:S01]  /*8080*/  FMUL R25, R25, R104.reuse ;  /* 0x0000006819197220 */ /* 0x080fe20000400000 */
[----:B------:R-:W-:Y:S01]  /*8090*/  ISETP.GT.AND P4, PT, R3, RZ, P1 ;  /* 0x000000ff0300720c */ /* 0x000fe20000f84270 */
        /* <DEDUP_REMOVED lines=12> */
[----:B------:R-:W-:Y:S01]  /*8160*/  FMUL R31, R31, R104 ;  /* 0x000000681f1f7220 */ /* 0x000fe20000400000 */
[----:B------:R-:W-:Y:S01]  /*8170*/  F2FP.BF16.F32.PACK_AB R24, RZ, R24 ;  /* 0x00000018ff18723e */ /* 0x000fe200000010ff */
[----:B------:R1:W-:Y:S01]  /*8180*/  @P4 STG.E.U16 desc[UR40][R8.64+0x52], R69 ;  /* 0x0000524508004986 */ /* 0x0003e2000c101528 */
[----:B------:R-:W-:-:S02]  /*8190*/  ISETP.GT.AND P4, PT, R3, 0x8, P1 ;  /* 0x000000080300780c */ /* 0x000fc40000f84270 */
[----:B------:R-:W-:Y:S02]  /*81a0*/  F2FP.BF16.F32.PACK_AB R25, RZ, R25 ;  /* 0x00000019ff19723e */ /* 0x000fe400000010ff */
[----:B------:R-:W-:Y:S02]  /*81b0*/  F2FP.BF16.F32.PACK_AB R26, RZ, R26 ;  /* 0x0000001aff1a723e */ /* 0x000fe400000010ff */
[----:B------:R-:W-:Y:S02]  /*81c0*/  F2FP.BF16.F32.PACK_AB R27, RZ, R27 ;  /* 0x0000001bff1b723e */ /* 0x000fe400000010ff */
[----:B------:R-:W-:Y:S01]  /*81d0*/  F2FP.BF16.F32.PACK_AB R28, RZ, R28 ;  /* 0x0000001cff1c723e */ /* 0x000fe200000010ff */
[----:B------:R1:W-:Y:S01]  /*81e0*/  @P5 STG.E.U16 desc[UR40][R10.64+0x50], R70 ;  /* 0x000050460a005986 */ /* 0x0003e2000c101528 */
[C---:B------:R-:W-:Y:S02]  /*81f0*/  ISETP.GT.AND P5, PT, R3.reuse, 0x80, P3 ;  /* 0x000000800300780c */ /* 0x040fe40001fa4270 */
[C---:B------:R-:W-:Y:S01]  /*8200*/  ISETP.GT.AND P3, PT, R3.reuse, 0x88, P3 ;  /* 0x000000880300780c */ /* 0x040fe20001f64270 */
[----:B------:R1:W-:Y:S01]  /*8210*/  @P4 STG.E.U16 desc[UR40][R10.64+0x52], R71 ;  /* 0x000052470a004986 */ /* 0x0003e2000c101528 */
[----:B------:R-:W-:-:S02]  /*8220*/  ISETP.GT.AND P4, PT, R3, 0x80, P2 ;  /* 0x000000800300780c */ /* 0x000fc40001784270 */
[C---:B------:R-:W-:Y:S02]  /*8230*/  ISETP.GT.AND P2, PT, R3.reuse, 0x88, P2 ;  /* 0x000000880300780c */ /* 0x040fe40001744270 */
[----:B------:R-:W-:Y:S02]  /*8240*/  F2FP.BF16.F32.PACK_AB R29, RZ, R29 ;  /* 0x0000001dff1d723e */ /* 0x000fe400000010ff */
[----:B------:R-:W-:Y:S02]  /*8250*/  F2FP.BF16.F32.PACK_AB R30, RZ, R30 ;  /* 0x0000001eff1e723e */ /* 0x000fe400000010ff */
[----:B------:R-:W-:Y:S01]  /*8260*/  F2FP.BF16.F32.PACK_AB R31, RZ, R31 ;  /* 0x0000001fff1f723e */ /* 0x000fe200000010ff */
[----:B------:R1:W-:Y:S04]  /*8270*/  @P5 STG.E.U16 desc[UR40][R6.64+0x40], R56 ;  /* 0x0000403806005986 */ /* 0x0003e8000c101528 */
[----:B------:R1:W-:Y:S01]  /*8280*/  @P4 STG.E.U16 desc[UR40][R6.64+0x42], R57 ;  /* 0x0000423906004986 */ /* 0x0003e2000c101528 */
[----:B------:R-:W-:-:S02]  /*8290*/  ISETP.GT.AND P4, PT, R3, 0x80, P0 ;  /* 0x000000800300780c */ /* 0x000fc40000784270 */
[C---:B------:R-:W-:Y:S01]  /*82a0*/  ISETP.GT.AND P0, PT, R3.reuse, 0x88, P0 ;  /* 0x000000880300780c */ /* 0x040fe20000704270 */
[----:B------:R1:W-:Y:S01]  /*82b0*/  @P3 STG.E.U16 desc[UR40][R12.64+0x40], R58 ;  /* 0x0000403a0c003986 */ /* 0x0003e2000c101528 */
[C---:B------:R-:W-:Y:S02]  /*82c0*/  ISETP.GT.AND P3, PT, R3.reuse, 0x80, P1 ;  /* 0x000000800300780c */ /* 0x040fe40000f64270 */
[----:B------:R-:W-:Y:S01]  /*82d0*/  ISETP.GT.AND P1, PT, R3, 0x88, P1 ;  /* 0x000000880300780c */ /* 0x000fe20000f24270 */
[----:B------:R1:W-:Y:S01]  /*82e0*/  @P2 STG.E.U16 desc[UR40][R12.64+0x42], R59 ;  /* 0x0000423b0c002986 */ /* 0x0003e2000c101528 */
[----:B------:R-:W-:-:S05]  /*82f0*/  ISETP.GT.AND P2, PT, R4, 0x31, PT ;  /* 0x000000310400780c */ /* 0x000fca0003f44270 */
[----:B------:R1:W-:Y:S01]  /*8300*/  @P4 STG.E.U16 desc[UR40][R6.64+0x50], R60 ;  /* 0x0000503c06004986 */ /* 0x0003e2000c101528 */
[----:B------:R-:W-:-:S03]  /*8310*/  ISETP.GT.AND P4, PT, R3, RZ, P2 ;  /* 0x000000ff0300720c */ /* 0x000fc60001784270 */
[----:B------:R1:W-:Y:S01]  /*8320*/  @P3 STG.E.U16 desc[UR40][R6.64+0x52], R61 ;  /* 0x0000523d06003986 */ /* 0x0003e2000c101528 */
[----:B------:R-:W-:-:S03]  /*8330*/  ISETP.GT.AND P3, PT, R4, 0x30, PT ;  /* 0x000000300400780c */ /* 0x000fc60003f64270 */
[----:B------:R1:W-:Y:S01]  /*8340*/  @P0 STG.E.U16 desc[UR40][R12.64+0x50], R62 ;  /* 0x0000503e0c000986 */ /* 0x0003e2000c101528 */
[C---:B------:R-:W-:Y:S02]  /*8350*/  ISETP.GT.AND P0, PT, R3.reuse, RZ, P3 ;  /* 0x000000ff0300720c */ /* 0x040fe40001f04270 */
[C---:B------:R-:W-:Y:S01]  /*8360*/  ISETP.GT.AND P5, PT, R3.reuse, 0x8, P3 ;  /* 0x000000080300780c */ /* 0x040fe20001fa4270 */
[----:B------:R1:W-:Y:S01]  /*8370*/  @P1 STG.E.U16 desc[UR40][R12.64+0x52], R63 ;  /* 0x0000523f0c001986 */ /* 0x0003e2000c101528 */
[----:B------:R-:W-:-:S03]  /*8380*/  ISETP.GT.AND P1, PT, R3, 0x8, P2 ;  /* 0x000000080300780c */ /* 0x000fc60001724270 */
[----:B------:R1:W-:Y:S06]  /*8390*/  @P4 STG.E.U16 desc[UR40][R8.64+0x62], R49 ;  /* 0x0000623108004986 */ /* 0x0003ec000c101528 */
[----:B------:R1:W-:Y:S01]  /*83a0*/  @P0 STG.E.U16 desc[UR40][R8.64+0x60], R48 ;  /* 0x0000603008000986 */ /* 0x0003e2000c101528 */
[----:B------:R-:W-:-:S03]  /*83b0*/  ISETP.GT.AND P0, PT, R4, 0x38, PT ;  /* 0x000000380400780c */ /* 0x000fc60003f04270 */
[----:B------:R1:W-:Y:S01]  /*83c0*/  @P1 STG.E.U16 desc[UR40][R10.64+0x62], R51 ;  /* 0x000062330a001986 */ /* 0x0003e2000c101528 */
[----:B------:R-:W-:-:S03]  /*83d0*/  ISETP.GT.AND P1, PT, R4, 0x39, PT ;  /* 0x000000390400780c */ /* 0x000fc60003f24270 */
[----:B------:R1:W-:Y:S01]  /*83e0*/  @P5 STG.E.U16 desc[UR40][R10.64+0x60], R50 ;  /* 0x000060320a005986 */ /* 0x0003e2000c101528 */
[C---:B------:R-:W-:Y:S02]  /*83f0*/  ISETP.GT.AND P5, PT, R3.reuse, RZ, P0 ;  /* 0x000000ff0300720c */ /* 0x040fe400007a4270 */
[----:B------:R-:W-:-:S11]  /*8400*/  ISETP.GT.AND P4, PT, R3, RZ, P1 ;  /* 0x000000ff0300720c */ /* 0x000fd60000f84270 */
[----:B------:R1:W-:Y:S01]  /*8410*/  @P5 STG.E.U16 desc[UR40][R8.64+0x70], R52 ;  /* 0x0000703408005986 */ /* 0x0003e2000c101528 */
[----:B------:R-:W-:-:S03]  /*8420*/  ISETP.GT.AND P5, PT, R3, 0x8, P0 ;  /* 0x000000080300780c */ /* 0x000fc600007a4270 */
[----:B------:R1:W-:Y:S01]  /*8430*/  @P4 STG.E.U16 desc[UR40][R8.64+0x72], R53 ;  /* 0x0000723508004986 */ /* 0x0003e2000c101528 */
[----:B------:R-:W-:-:S09]  /*8440*/  ISETP.GT.AND P4, PT, R3, 0x8, P1 ;  /* 0x000000080300780c */ /* 0x000fd20000f84270 */
[----:B------:R1:W-:Y:S01]  /*8450*/  @P5 STG.E.U16 desc[UR40][R10.64+0x70], R54 ;  /* 0x000070360a005986 */ /* 0x0003e2000c101528 */
[C---:B------:R-:W-:Y:S02]  /*8460*/  ISETP.GT.AND P5, PT, R3.reuse, 0x80, P3 ;  /* 0x000000800300780c */ /* 0x040fe40001fa4270 */
[C---:B------:R-:W-:Y:S01]  /*8470*/  ISETP.GT.AND P3, PT, R3.reuse, 0x88, P3 ;  /* 0x000000880300780c */ /* 0x040fe20001f64270 */
[----:B------:R1:W-:Y:S01]  /*8480*/  @P4 STG.E.U16 desc[UR40][R10.64+0x72], R55 ;  /* 0x000072370a004986 */ /* 0x0003e2000c101528 */
[C---:B------:R-:W-:Y:S02]  /*8490*/  ISETP.GT.AND P4, PT, R3.reuse, 0x80, P2 ;  /* 0x000000800300780c */ /* 0x040fe40001784270 */
[----:B------:R-:W-:-:S07]  /*84a0*/  ISETP.GT.AND P2, PT, R3, 0x88, P2 ;  /* 0x000000880300780c */ /* 0x000fce0001744270 */
[----:B------:R1:W-:Y:S04]  /*84b0*/  @P5 STG.E.U16 desc[UR40][R6.64+0x60], R40 ;  /* 0x0000602806005986 */ /* 0x0003e8000c101528 */
[----:B------:R1:W-:Y:S01]  /*84c0*/  @P4 STG.E.U16 desc[UR40][R6.64+0x62], R41 ;  /* 0x0000622906004986 */ /* 0x0003e2000c101528 */
[C---:B------:R-:W-:Y:S02]  /*84d0*/  ISETP.GT.AND P4, PT, R3.reuse, 0x80, P0 ;  /* 0x000000800300780c */ /* 0x040fe40000784270 */
[C---:B------:R-:W-:Y:S01]  /*84e0*/  ISETP.GT.AND P0, PT, R3.reuse, 0x88, P0 ;  /* 0x000000880300780c */ /* 0x040fe20000704270 */
[----:B------:R1:W-:Y:S01]  /*84f0*/  @P3 STG.E.U16 desc[UR40][R12.64+0x60], R42 ;  /* 0x0000602a0c003986 */ /* 0x0003e2000c101528 */
[C---:B------:R-:W-:Y:S02]  /*8500*/  ISETP.GT.AND P3, PT, R3.reuse, 0x80, P1 ;  /* 0x000000800300780c */ /* 0x040fe40000f64270 */
[----:B------:R-:W-:Y:S01]  /*8510*/  ISETP.GT.AND P1, PT, R3, 0x88, P1 ;  /* 0x000000880300780c */ /* 0x000fe20000f24270 */
[----:B------:R1:W-:Y:S06]  /*8520*/  @P2 STG.E.U16 desc[UR40][R12.64+0x62], R43 ;  /* 0x0000622b0c002986 */ /* 0x0003ec000c101528 */
[----:B------:R1:W-:Y:S04]  /*8530*/  @P4 STG.E.U16 desc[UR40][R6.64+0x70], R44 ;  /* 0x0000702c06004986 */ /* 0x0003e8000c101528 */
[----:B------:R1:W-:Y:S01]  /*8540*/  @P3 STG.E.U16 desc[UR40][R6.64+0x72], R45 ;  /* 0x0000722d06003986 */ /* 0x0003e2000c101528 */
[----:B------:R-:W-:-:S03]  /*8550*/  ISETP.GT.AND P3, PT, R4, 0x40, PT ;  /* 0x000000400400780c */ /* 0x000fc60003f64270 */
[----:B------:R1:W-:Y:S01]  /*8560*/  @P0 STG.E.U16 desc[UR40][R12.64+0x70], R46 ;  /* 0x0000702e0c000986 */ /* 0x0003e2000c101528 */
[----:B------:R-:W-:Y:S02]  /*8570*/  ISETP.GT.AND P0, PT, R4, 0x41, PT ;  /* 0x000000410400780c */ /* 0x000fe40003f04270 */
[C---:B------:R-:W-:Y:S01]  /*8580*/  ISETP.GT.AND P4, PT, R3.reuse, 0x8, P3 ;  /* 0x000000080300780c */ /* 0x040fe20001f84270 */
[----:B------:R1:W-:Y:S01]  /*8590*/  @P1 STG.E.U16 desc[UR40][R12.64+0x72], R47 ;  /* 0x0000722f0c001986 */ /* 0x0003e2000c101528 */
[C---:B------:R-:W-:Y:S02]  /*85a0*/  ISETP.GT.AND P1, PT, R3.reuse, RZ, P3 ;  /* 0x000000ff0300720c */ /* 0x040fe40001f24270 */
[C---:B------:R-:W-:Y:S02]  /*85b0*/  ISETP.GT.AND P2, PT, R3.reuse, RZ, P0 ;  /* 0x000000ff0300720c */ /* 0x040fe40000744270 */
[----:B------:R-:W-:-:S09]  /*85c0*/  ISETP.GT.AND P5, PT, R3, 0x8, P0 ;  /* 0x000000080300780c */ /* 0x000fd200007a4270 */
[----:B------:R1:W-:Y:S01]  /*85d0*/  @P1 STG.E.U16 desc[UR40][R8.64+0x80], R32 ;  /* 0x0000802008001986 */ /* 0x0003e2000c101528 */
[----:B------:R-:W-:-:S03]  /*85e0*/  ISETP.GT.AND P1, PT, R4, 0x48, PT ;  /* 0x000000480400780c */ /* 0x000fc60003f24270 */
[----:B------:R1:W-:Y:S01]  /*85f0*/  @P2 STG.E.U16 desc[UR40][R8.64+0x82], R33 ;  /* 0x0000822108002986 */ /* 0x0003e2000c101528 */
[----:B------:R-:W-:-:S03]  /*8600*/  ISETP.GT.AND P2, PT, R4, 0x49, PT ;  /* 0x000000490400780c */ /* 0x000fc60003f44270 */
[----:B------:R1:W-:Y:S01]  /*8610*/  @P4 STG.E.U16 desc[UR40][R10.64+0x80], R34 ;  /* 0x000080220a004986 */ /* 0x0003e2000c101528 */
[----:B------:R-:W-:-:S03]  /*8620*/  ISETP.GT.AND P4, PT, R3, RZ, P2 ;  /* 0x000000ff0300720c */ /* 0x000fc60001784270 */
[----:B------:R1:W-:Y:S01]  /*8630*/  @P5 STG.E.U16 desc[UR40][R10.64+0x82], R35 ;  /* 0x000082230a005986 */ /* 0x0003e2000c101528 */
[----:B------:R-:W-:-:S09]  /*8640*/  ISETP.GT.AND P5, PT, R3, RZ, P1 ;  /* 0x000000ff0300720c */ /* 0x000fd20000fa4270 */
        /* <DEDUP_REMOVED lines=10> */
[----:B------:R1:W-:Y:S01]  /*86f0*/  @P4 STG.E.U16 desc[UR40][R6.64+0x80], R24 ;  /* 0x0000801806004986 */ /* 0x0003e2000c101528 */
[C---:B------:R-:W-:Y:S02]  /*8700*/  ISETP.GT.AND P4, PT, R3.reuse, 0x80, P1 ;  /* 0x000000800300780c */ /* 0x040fe40000f84270 */
[C---:B------:R-:W-:Y:S01]  /*8710*/  ISETP.GT.AND P1, PT, R3.reuse, 0x88, P1 ;  /* 0x000000880300780c */ /* 0x040fe20000f24270 */
[----:B------:R1:W-:Y:S01]  /*8720*/  @P5 STG.E.U16 desc[UR40][R6.64+0x82], R25 ;  /* 0x0000821906005986 */ /* 0x0003e2000c101528 */
[C---:B------:R-:W-:Y:S02]  /*8730*/  ISETP.GT.AND P5, PT, R3.reuse, 0x80, P2 ;  /* 0x000000800300780c */ /* 0x040fe400017a4270 */
[----:B------:R-:W-:Y:S01]  /*8740*/  ISETP.GT.AND P2, PT, R3, 0x88, P2 ;  /* 0x000000880300780c */ /* 0x000fe20001744270 */
[----:B------:R1:W-:Y:S04]  /*8750*/  @P3 STG.E.U16 desc[UR40][R12.64+0x80], R26 ;  /* 0x0000801a0c003986 */ /* 0x0003e8000c101528 */
[----:B------:R1:W-:Y:S04]  /*8760*/  @P0 STG.E.U16 desc[UR40][R12.64+0x82], R27 ;  /* 0x0000821b0c000986 */ /* 0x0003e8000c101528 */
[----:B------:R1:W-:Y:S04]  /*8770*/  @P4 STG.E.U16 desc[UR40][R6.64+0x90], R28 ;  /* 0x0000901c06004986 */ /* 0x0003e8000c101528 */
[----:B------:R1:W-:Y:S04]  /*8780*/  @P5 STG.E.U16 desc[UR40][R6.64+0x92], R29 ;  /* 0x0000921d06005986 */ /* 0x0003e8000c101528 */
[----:B------:R1:W-:Y:S04]  /*8790*/  @P1 STG.E.U16 desc[UR40][R12.64+0x90], R30 ;  /* 0x0000901e0c001986 */ /* 0x0003e8000c101528 */
[----:B------:R1:W-:Y:S02]  /*87a0*/  @P2 STG.E.U16 desc[UR40][R12.64+0x92], R31 ;  /* 0x0000921f0c002986 */ /* 0x0003e4000c101528 */
.L_x_184:
[----:B------:R-:W-:Y:S05]  /*87b0*/  BSYNC B0 ;  /* 0x0000000000007941 */ /* 0x000fea0003800000 */
.L_x_28:
[----:B------:R-:W-:Y:S01]  /*87c0*/  ULDC UR4, c[0x0][0xc] ;  /* 0x0000030000047ab9 */ /* 0x000fe20000000800 */
[----:B------:R-:W-:Y:S01]  /*87d0*/  ULDC UR5, c[0x0][0x10] ;  /* 0x0000040000057ab9 */ /* 0x000fe20000000800 */
[----:B------:R-:W2:Y:S01]  /*87e0*/  LDC R3, c[0x0][0x14] ;  /* 0x00000500ff037b82 */ /* 0x000ea20000000800 */
[----:B------:R-:W-:Y:S01]  /*87f0*/  UIMAD.WIDE.U32 UR4, UR4, UR5, URZ ;  /* 0x00000005040472a5 */ /* 0x000fe2000f8e003f */
[----:B------:R-:W-:Y:S02]  /*8800*/  IMAD.MOV.U32 R107, RZ, RZ, -0x1 ;  /* 0xffffffffff6b7424 */ /* 0x000fe400078e00ff */
[----:B------:R-:W-:-:S03]  /*8810*/  IMAD.MOV.U32 R23, RZ, RZ, -0x1 ;  /* 0xffffffffff177424 */ /* 0x000fc600078e00ff */
[----:B--2---:R-:W-:-:S04]  /*8820*/  IMAD.WIDE.U32 R16, R3, UR4, R16 ;  /* 0x0000000403107c25 */ /* 0x004fc8000f8e0010 */
[----:B------:R-:W-:Y:S01]  /*8830*/  IMAD R3, R3, UR5, RZ ;  /* 0x0000000503037c24 */ /* 0x000fe2000f8e02ff */
[----:B------:R-:W-:Y:S02]  /*8840*/  ULDC.64 UR4, c[0x0][0x650] ;  /* 0x0001940000047ab9 */ /* 0x000fe40000000a00 */
[----:B------:R-:W-:Y:S01]  /*8850*/  ISETP.GE.U32.AND P0, PT, R16, UR4, PT ;  /* 0x0000000410007c0c */ /* 0x000fe2000bf06070 */
[--C-:B------:R-:W-:Y:S01]  /*8860*/  IMAD.IADD R17, R17, 0x1, R3.reuse ;  /* 0x0000000111117824 */ /* 0x100fe200078e0203 */
[----:B------:R-:W-:-:S04]  /*8870*/  PRMT R3, RZ, 0x7610, R3 ;  /* 0x00007610ff037816 */ /* 0x000fc80000000003 */
[----:B------:R-:W-:-:S13]  /*8880*/  ISETP.GE.U32.AND.EX P0, PT, R17, UR5, PT, P0 ;  /* 0x0000000511007c0c */ /* 0x000fda000bf06100 */
[----:B------:R-:W-:Y:S05]  /*8890*/  @P0 BRA `(.L_x_185) ;  /* 0x0000000400640947 */ /* 0x000fea0003800000 */
[----:B-1-3--:R-:W1:Y:S01]  /*88a0*/  S2R R12, SR_CTAID.X ;  /* 0x00000000000c7919 */ /* 0x00ae620000002500 */
[----:B0-----:R-:W0:Y:S01]  /*88b0*/  LDC.64 R10, c[0x0][0x628] ;  /* 0x00018a00ff0a7b82 */ /* 0x001e220000000a00 */
[----:B------:R-:W-:Y:S01]  /*88c0*/  ULDC UR4, c[0x0][0x150] ;  /* 0x0000540000047ab9 */ /* 0x000fe20000000800 */
[----:B------:R-:W-:Y:S01]  /*88d0*/  IMAD.MOV.U32 R8, RZ, RZ, R16 ;  /* 0x000000ffff087224 */ /* 0x000fe200078e0010 */
[----:B------:R-:W2:Y:S01]  /*88e0*/  S2R R24, SR_CTAID.Y ;  /* 0x0000000000187919 */ /* 0x000ea20000002600 */
[----:B------:R-:W-:-:S04]  /*88f0*/  IMAD.MOV.U32 R9, RZ, RZ, R17 ;  /* 0x000000ffff097224 */ /* 0x000fc800078e0011 */
[----:B------:R-:W3:Y:S08]  /*8900*/  LDC R21, c[0x0][0x144] ;  /* 0x00005100ff157b82 */ /* 0x000ef00000000800 */
[----:B------:R-:W2:Y:S08]  /*8910*/  LDC R0, c[0x0][0x630] ;  /* 0x00018c00ff007b82 */ /* 0x000eb00000000800 */
[----:B----4-:R-:W4:Y:S01]  /*8920*/  LDC.64 R14, c[0x0][0x620] ;  /* 0x00018800ff0e7b82 */ /* 0x010f220000000a00 */
[----:B0-----:R-:W-:-:S04]  /*8930*/  ISETP.NE.U32.AND P0, PT, R10, RZ, PT ;  /* 0x000000ff0a00720c */ /* 0x001fc80003f05070 */
[----:B------:R-:W-:Y:S02]  /*8940*/  ISETP.NE.AND.EX P0, PT, R11, RZ, PT, P0 ;  /* 0x000000ff0b00720c */ /* 0x000fe40003f05300 */
[----:B-1----:R-:W-:-:S05]  /*8950*/  I2FP.F32.U32 R3, R12 ;  /* 0x0000000c00037245 */ /* 0x002fca0000201000 */
[----:B------:R-:W-:-:S04]  /*8960*/  FMUL R3, R3, UR4 ;  /* 0x0000000403037c20 */ /* 0x000fc80008400000 */
[----:B------:R0:W1:Y:S02]  /*8970*/  F2I.U32.TRUNC.NTZ R20, R3 ;  /* 0x0000000300147305 */ /* 0x000064000020f000 */
[----:B--23--:R-:W-:Y:S05]  /*8980*/  @!P0 BRA `(.L_x_186) ;  /* 0x0000000000288947 */ /* 0x00cfea0003800000 */
[----:B0-----:R-:W0:Y:S02]  /*8990*/  LDC R3, c[0x0][0x634] ;  /* 0x00018d00ff037b82 */ /* 0x001e240000000800 */
        /* <DEDUP_REMOVED lines=9> */
.L_x_186:
[----:B------:R-:W2:Y:S01]  /*8a30*/  LDC.64 R28, c[0x0][0x640] ;  /* 0x00019000ff1c7b82 */ /* 0x000ea20000000a00 */
[-CC-:B------:R-:W-:Y:S01]  /*8a40*/  SHF.R.U64 R23, R8, R0.reuse, R9.reuse ;  /* 0x0000000008177219 */ /* 0x180fe20000001209 */
[----:B-1----:R-:W-:Y:S01]  /*8a50*/  IMAD.MOV R20, RZ, RZ, -R20 ;  /* 0x000000ffff147224 */ /* 0x002fe200078e0a14 */
[----:B------:R-:W-:Y:S01]  /*8a60*/  SHF.R.U32.HI R0, RZ, R0, R9 ;  /* 0x00000000ff007219 */ /* 0x000fe20000011609 */
[----:B------:R-:W-:Y:S01]  /*8a70*/  ULDC UR4, c[0x0][0x154] ;  /* 0x0000550000047ab9 */ /* 0x000fe20000000800 */
[----:B0-----:R-:W-:Y:S01]  /*8a80*/  IADD3 R3, P0, RZ, -R23, RZ ;  /* 0x80000017ff037210 */ /* 0x001fe20007f1e0ff */
[----:B------:R-:W-:Y:S02]  /*8a90*/  IMAD R21, R21, R20, R12 ;  /* 0x0000001415157224 */ /* 0x000fe400078e020c */
[----:B------:R-:W0:Y:S01]  /*8aa0*/  LDC R6, c[0x0][0x618] ;  /* 0x00018600ff067b82 */ /* 0x000e220000000800 */
[----:B------:R-:W-:Y:S02]  /*8ab0*/  IMAD.MOV.U32 R7, RZ, RZ, 0x1 ;  /* 0x00000001ff077424 */ /* 0x000fe400078e00ff */
[----:B------:R-:W-:-:S04]  /*8ac0*/  IMAD.X R5, RZ, RZ, ~R0, P0 ;  /* 0x000000ffff057224 */ /* 0x000fc800000e0e00 */
[-C--:B----4-:R-:W-:Y:S01]  /*8ad0*/  IMAD R0, R5, R14.reuse, RZ ;  /* 0x0000000e05007224 */ /* 0x090fe200078e02ff */
[----:B------:R-:W1:Y:S01]  /*8ae0*/  LDC R8, c[0x0][0x608] ;  /* 0x00018200ff087b82 */ /* 0x000e620000000800 */
[----:B------:R-:W-:-:S04]  /*8af0*/  IMAD.WIDE.U32 R4, R3, R14, R16 ;  /* 0x0000000e03047225 */ /* 0x000fc800078e0010 */
[----:B------:R-:W-:Y:S01]  /*8b00*/  IMAD R3, R3, R15, R0 ;  /* 0x0000000f03037224 */ /* 0x000fe200078e0200 */
[----:B------:R-:W-:Y:S02]  /*8b10*/  I2FP.F32.U32 R0, R24 ;  /* 0x0000001800007245 */ /* 0x000fe40000201000 */
[----:B------:R-:W3:Y:S01]  /*8b20*/  LDC R26, c[0x0][0x658] ;  /* 0x00019600ff1a7b82 */ /* 0x000ee20000000800 */
[----:B------:R-:W-:Y:S01]  /*8b30*/  IMAD.IADD R3, R5, 0x1, R3 ;  /* 0x0000000105037824 */ /* 0x000fe200078e0203 */
[----:B--2---:R-:W-:Y:S01]  /*8b40*/  ISETP.NE.U32.AND P0, PT, R28, RZ, PT ;  /* 0x000000ff1c00720c */ /* 0x004fe20003f05070 */
[----:B------:R-:W-:Y:S01]  /*8b50*/  FMUL R0, R0, UR4 ;  /* 0x0000000400007c20 */ /* 0x000fe20008400000 */
[----:B------:R-:W-:Y:S02]  /*8b60*/  IMAD.MOV.U32 R5, RZ, RZ, -0x1 ;  /* 0xffffffffff057424 */ /* 0x000fe400078e00ff */
[----:B------:R-:W-:Y:S01]  /*8b70*/  ISETP.NE.AND.EX P0, PT, R29, RZ, PT, P0 ;  /* 0x000000ff1d00720c */ /* 0x000fe20003f05300 */
[----:B------:R2:W4:Y:S01]  /*8b80*/  F2I.U32.TRUNC.NTZ R13, R0 ;  /* 0x00000000000d7305 */ /* 0x000522000020f000 */
[----:B------:R-:W2:Y:S01]  /*8b90*/  LDC R15, c[0x0][0x148] ;  /* 0x00005200ff0f7b82 */ /* 0x000ea20000000800 */
[----:B0-----:R-:W-:-:S02]  /*8ba0*/  SHF.R.U64 R12, R4, R6, R3 ;  /* 0x00000006040c7219 */ /* 0x001fc40000001203 */
[----:B------:R-:W-:-:S05]  /*8bb0*/  SHF.R.U32.HI R3, RZ, R6, R3 ;  /* 0x00000006ff037219 */ /* 0x000fca0000011603 */
[----:B------:R-:W0:Y:S01]  /*8bc0*/  LDC R20, c[0x0][0x600] ;  /* 0x00018000ff147b82 */ /* 0x000e220000000800 */
[-CC-:B-1----:R-:W-:Y:S02]  /*8bd0*/  SHF.R.U64 R10, R12, R8.reuse, R3.reuse ;  /* 0x000000080c0a7219 */ /* 0x182fe40000001203 */
[----:B------:R-:W-:-:S05]  /*8be0*/  SHF.R.U32.HI R3, RZ, R8, R3 ;  /* 0x00000008ff037219 */ /* 0x000fca0000011603 */
[----:B------:R-:W1:Y:S01]  /*8bf0*/  LDC R27, c[0x0][0x648] ;  /* 0x00019200ff1b7b82 */ /* 0x000e620000000800 */
[-C--:B---3--:R-:W-:Y:S02]  /*8c00*/  SHF.L.U32 R4, R5, R26.reuse, RZ ;  /* 0x0000001a05047219 */ /* 0x088fe400000006ff */
[-CC-:B------:R-:W-:Y:S02]  /*8c10*/  SHF.R.U64 R14, R10, R26.reuse, R3.reuse ;  /* 0x0000001a0a0e7219 */ /* 0x180fe40000001203 */
[----:B------:R-:W-:Y:S02]  /*8c20*/  SHF.R.U32.HI R5, RZ, R26, R3 ;  /* 0x0000001aff057219 */ /* 0x000fe40000011603 */
[----:B------:R-:W-:Y:S01]  /*8c30*/  LOP3.LUT R25, RZ, R4, RZ, 0x33, !PT ;  /* 0x00000004ff197212 */ /* 0x000fe200078e33ff */
[----:B------:R-:W3:Y:S01]  /*8c40*/  LDC R30, c[0x0][0x638] ;  /* 0x00018e00ff1e7b82 */ /* 0x000ee20000000800 */
[----:B------:R-:W-:Y:S01]  /*8c50*/  SHF.L.U32 R26, R7, R26, RZ ;  /* 0x0000001a071a7219 */ /* 0x000fe200000006ff */
[----:B------:R-:W-:-:S06]  /*8c60*/  IMAD.MOV.U32 R4, RZ, RZ, R14 ;  /* 0x000000ffff047224 */ /* 0x000fcc00078e000e */
[----:B------:R-:W0:Y:S01]  /*8c70*/  LDC R31, c[0x0][0x610] ;  /* 0x00018400ff1f7b82 */ /* 0x000e220000000800 */
[----:B----4-:R-:W-:Y:S05]  /*8c80*/  @!P0 BRA `(.L_x_187) ;  /* 0x0000000000288947 */ /* 0x010fea0003800000 */
[----:B------:R-:W4:Y:S02]  /*8c90*/  LDC R3, c[0x0][0x64c] ;  /* 0x00019300ff037b82 */ /* 0x000f240000000800 */
[----:B----4-:R-:W-:-:S05]  /*8ca0*/  IADD3 R3, P0, R14, R3, RZ ;  /* 0x000000030e037210 */ /* 0x010fca0007f1e0ff */
        /* <DEDUP_REMOVED lines=8> */
.L_x_187:
[----:B------:R-:W-:Y:S01]  /*8d30*/  ISETP.NE.AND P0, PT, R2, 0x1, PT ;  /* 0x000000010200780c */ /* 0x000fe20003f05270 */
[----:B0-----:R-:W-:Y:S01]  /*8d40*/  VIADD R7, R20, 0xffffffff ;  /* 0xffffffff14077836 */ /* 0x001fe20000000000 */
[----:B-12---:R-:W-:Y:S01]  /*8d50*/  SHF.R.U64 R0, R4, R27, R5 ;  /* 0x0000001b04007219 */ /* 0x006fe20000001205 */
[----:B------:R-:W-:Y:S01]  /*8d60*/  IMAD.MOV R13, RZ, RZ, -R13 ;  /* 0x000000ffff0d7224 */ /* 0x000fe200078e0a0d */
[----:B------:R-:W-:Y:S01]  /*8d70*/  LOP3.LUT R5, R10, R25, RZ, 0xc0, !PT ;  /* 0x000000190a057212 */ /* 0x000fe200078ec0ff */
[----:B------:R-:W-:Y:S01]  /*8d80*/  IMAD.MOV.U32 R4, RZ, RZ, 0x1 ;  /* 0x00000001ff047424 */ /* 0x000fe200078e00ff */
[----:B------:R-:W-:Y:S01]  /*8d90*/  LOP3.LUT R12, R12, R7, RZ, 0xc0, !PT ;  /* 0x000000070c0c7212 */ /* 0x000fe200078ec0ff */
[----:B------:R-:W-:Y:S02]  /*8da0*/  IMAD.MOV R3, RZ, RZ, -R0 ;  /* 0x000000ffff037224 */ /* 0x000fe400078e0a00 */
[----:B------:R-:W-:Y:S02]  /*8db0*/  IMAD R0, R26, R0, R5 ;  /* 0x000000001a007224 */ /* 0x000fe400078e0205 */
[----:B---3--:R-:W-:-:S02]  /*8dc0*/  IMAD R3, R3, R30, R14 ;  /* 0x0000001e03037224 */ /* 0x008fc400078e020e */
[----:B------:R-:W-:Y:S02]  /*8dd0*/  @P0 IMAD R21, R15, R13, R24 ;  /* 0x0000000d0f150224 */ /* 0x000fe400078e0218 */
[----:B------:R-:W-:Y:S01]  /*8de0*/  IMAD R5, R3, R20, R12 ;  /* 0x0000001403057224 */ /* 0x000fe200078e020c */
[----:B------:R-:W-:Y:S01]  /*8df0*/  PRMT R3, R4, 0x7610, R3 ;  /* 0x0000761004037816 */ /* 0x000fe20000000003 */
[----:B------:R-:W-:-:S05]  /*8e00*/  IMAD R0, R0, R31, R21 ;  /* 0x0000001f00007224 */ /* 0x000fca00078e0215 */
[----:B------:R-:W-:Y:S02]  /*8e10*/  SEL R107, R5, R0, !P0 ;  /* 0x00000000056b7207 */ /* 0x000fe40004000000 */
[----:B------:R-:W-:-:S07]  /*8e20*/  SEL R0, R0, R5, !P0 ;  /* 0x0000000500007207 */ /* 0x000fce0004000000 */
.L_x_185:
[----:B------:R-:W-:Y:S01]  /*8e30*/  LOP3.LUT P0, RZ, R3, 0xff, RZ, 0xc0, !PT ;  /* 0x000000ff03ff7812 */ /* 0x000fe2000780c0ff */
[----:B------:R-:W-:-:S12]  /*8e40*/  IMAD.MOV.U32 R106, RZ, RZ, R0 ;  /* 0x000000ffff6a7224 */ /* 0x000fd800078e0000 */
[----:B------:R-:W-:Y:S05]  /*8e50*/  @P0 BRA `(.L_x_188) ;  /* 0xffffff8000440947 */ /* 0x000fea000383ffff */
[----:B------:R-:W-:Y:S05]  /*8e60*/  EXIT ;  /* 0x000000000000794d */ /* 0x000fea0003800000 */
.L_x_3:
[----:B0-----:R-:W-:Y:S01]  /*8e70*/  ULDC.64 UR4, c[0x0][0x650] ;  /* 0x0001940000047ab9 */ /* 0x001fe20000000a00 */
        /* <DEDUP_REMOVED lines=25> */
.L_x_190:
[--C-:B------:R-:W-:Y:S01]  /*9010*/  SHF.R.U64 R12, R10, R14, R11.reuse ;  /* 0x0000000e0a0c7219 */ /* 0x100fe2000000120b */
[----:B------:R-:W0:Y:S01]  /*9020*/  LDC R22, c[0x0][0x618] ;  /* 0x00018600ff167b82 */ /* 0x000e220000000800 */
[----:B------:R-:W-:Y:S01]  /*9030*/  I2FP.F32.U32 R6, R4 ;  /* 0x0000000400067245 */ /* 0x000fe20000201000 */
[----:B------:R-:W-:Y:S01]  /*9040*/  ULDC UR4, c[0x0][0x150] ;  /* 0x0000540000047ab9 */ /* 0x000fe20000000800 */
[----:B------:R-:W-:Y:S02]  /*9050*/  SHF.R.U32.HI R5, RZ, R14, R11 ;  /* 0x0000000eff057219 */ /* 0x000fe4000001160b */
[----:B------:R-:W-:Y:S01]  /*9060*/  IADD3 R9, P0, RZ, -R12, RZ ;  /* 0x8000000cff097210 */ /* 0x000fe20007f1e0ff */
[----:B------:R-:W-:Y:S01]  /*9070*/  FMUL R11, R6, UR4 ;  /* 0x00000004060b7c20 */ /* 0x000fe20008400000 */
[----:B------:R-:W-:Y:S01]  /*9080*/  ULDC UR4, c[0x0][0x154] ;  /* 0x0000550000047ab9 */ /* 0x000fe20000000800 */
[----:B------:R-:W1:Y:S02]  /*9090*/  LDC.64 R24, c[0x0][0x640] ;  /* 0x00019000ff187b82 */ /* 0x000e640000000a00 */
[----:B------:R-:W-:-:S02]  /*90a0*/  IMAD.X R5, RZ, RZ, ~R5, P0 ;  /* 0x000000ffff057224 */ /* 0x000fc400000e0e05 */
[----:B------:R-:W2:Y:S01]  /*90b0*/  F2I.U32.TRUNC.NTZ R11, R11 ;  /* 0x0000000b000b7305 */ /* 0x000ea2000020f000 */
[----:B------:R-:W-:-:S03]  /*90c0*/  IMAD.WIDE.U32 R6, R9, R20, R16 ;  /* 0x0000001409067225 */ /* 0x000fc600078e0010 */
[----:B------:R-:W3:Y:S01]  /*90d0*/  LDC R13, c[0x0][0x144] ;  /* 0x00005100ff0d7b82 */ /* 0x000ee20000000800 */
[----:B------:R-:W-:-:S04]  /*90e0*/  IMAD R8, R5, R20, RZ ;  /* 0x0000001405087224 */ /* 0x000fc800078e02ff */
[----:B------:R-:W-:Y:S02]  /*90f0*/  IMAD R5, R9, R21, R8 ;  /* 0x0000001509057224 */ /* 0x000fe400078e0208 */
[----:B------:R-:W-:Y:S01]  /*9100*/  IMAD.MOV.U32 R8, RZ, RZ, -0x1 ;  /* 0xffffffffff087424 */ /* 0x000fe200078e00ff */
[----:B------:R-:W4:Y:S01]  /*9110*/  LDC R14, c[0x0][0x608] ;  /* 0x00018200ff0e7b82 */ /* 0x000f220000000800 */
[----:B------:R-:W-:Y:S01]  /*9120*/  IMAD.IADD R5, R7, 0x1, R5 ;  /* 0x0000000107057824 */ /* 0x000fe200078e0205 */
[----:B------:R-:W-:-:S04]  /*9130*/  I2FP.F32.U32 R7, R3 ;  /* 0x0000000300077245 */ /* 0x000fc80000201000 */
[-C--:B0-----:R-:W-:Y:S01]  /*9140*/  SHF.R.U64 R10, R6, R22.reuse, R5 ;  /* 0x00000016060a7219 */ /* 0x081fe20000001205 */
[----:B--2---:R-:W-:Y:S01]  /*9150*/  IMAD.MOV R6, RZ, RZ, -R11 ;  /* 0x000000ffff067224 */ /* 0x004fe200078e0a0b */
[----:B------:R-:W0:Y:S01]  /*9160*/  LDC R9, c[0x0][0x658] ;  /* 0x00019600ff097b82 */ /* 0x000e220000000800 */
[----:B-1----:R-:W-:Y:S01]  /*9170*/  ISETP.NE.U32.AND P0, PT, R24, RZ, PT ;  /* 0x000000ff1800720c */ /* 0x002fe20003f05070 */
[----:B------:R-:W-:Y:S01]  /*9180*/  FMUL R7, R7, UR4 ;  /* 0x0000000407077c20 */ /* 0x000fe20008400000 */
[----:B------:R-:W-:Y:S02]  /*9190*/  SHF.R.U32.HI R5, RZ, R22, R5 ;  /* 0x00000016ff057219 */ /* 0x000fe40000011605 */
[----:B------:R-:W-:-:S03]  /*91a0*/  ISETP.NE.AND.EX P0, PT, R25, RZ, PT, P0 ;  /* 0x000000ff1900720c */ /* 0x000fc60003f05300 */
[----:B------:R-:W1:Y:S01]  /*91b0*/  LDC R20, c[0x0][0x148] ;  /* 0x00005200ff147b82 */ /* 0x000e620000000800 */
[----:B---3--:R-:W-:Y:S02]  /*91c0*/  IMAD R23, R13, R6, R4 ;  /* 0x000000060d177224 */ /* 0x008fe400078e0204 */
[----:B------:R-:W-:-:S05]  /*91d0*/  IMAD.MOV.U32 R6, RZ, RZ, 0x1 ;  /* 0x00000001ff067424 */ /* 0x000fca00078e00ff */
[----:B------:R-:W2:Y:S01]  /*91e0*/  LDC R21, c[0x0][0x600] ;  /* 0x00018000ff157b82 */ /* 0x000ea20000000800 */
[-CC-:B----4-:R-:W-:Y:S02]  /*91f0*/  SHF.R.U64 R13, R10, R14.reuse, R5.reuse ;  /* 0x0000000e0a0d7219 */ /* 0x190fe40000001205 */
[----:B------:R-:W-:Y:S02]  /*9200*/  SHF.R.U32.HI R4, RZ, R14, R5 ;  /* 0x0000000eff047219 */ /* 0x000fe40000011605 */
[----:B------:R3:W4:Y:S03]  /*9210*/  F2I.U32.TRUNC.NTZ R14, R7 ;  /* 0x00000007000e7305 */ /* 0x000726000020f000 */
[----:B------:R-:W1:Y:S01]  /*9220*/  LDC R26, c[0x0][0x648] ;  /* 0x00019200ff1a7b82 */ /* 0x000e620000000800 */
[-C--:B0-----:R-:W-:Y:S02]  /*9230*/  SHF.R.U64 R15, R13, R9.reuse, R4 ;  /* 0x000000090d0f7219 */ /* 0x081fe40000001204 */
[----:B------:R-:W-:-:S02]  /*9240*/  SHF.L.U32 R8, R8, R9, RZ ;  /* 0x0000000908087219 */ /* 0x000fc400000006ff */
[-C--:B------:R-:W-:Y:S01]  /*9250*/  SHF.R.U32.HI R5, RZ, R9.reuse, R4 ;  /* 0x00000009ff057219 */ /* 0x080fe20000011604 */
[----:B------:R-:W-:Y:S01]  /*9260*/  IMAD.MOV.U32 R4, RZ, RZ, R15 ;  /* 0x000000ffff047224 */ /* 0x000fe200078e000f */
[----:B------:R-:W-:Y:S01]  /*9270*/  SHF.L.U32 R22, R6, R9, RZ ;  /* 0x0000000906167219 */ /* 0x000fe200000006ff */
[----:B------:R-:W0:Y:S01]  /*9280*/  LDC R27, c[0x0][0x638] ;  /* 0x00018e00ff1b7b82 */ /* 0x000e220000000800 */
[----:B------:R-:W-:-:S07]  /*9290*/  LOP3.LUT R28, RZ, R8, RZ, 0x33, !PT ;  /* 0x00000008ff1c7212 */ /* 0x000fce00078e33ff */
        /* <DEDUP_REMOVED lines=12> */
.L_x_191:
[----:B------:R-:W-:Y:S01]  /*9360*/  ISETP.NE.AND P0, PT, R2, 0x1, PT ;  /* 0x000000010200780c */ /* 0x000fe20003f05270 */
[----:B--2---:R-:W-:Y:S01]  /*9370*/  VIADD R7, R21, 0xffffffff ;  /* 0xffffffff15077836 */ /* 0x004fe20000000000 */
[----:B-1----:R-:W-:Y:S01]  /*9380*/  SHF.R.U64 R5, R4, R26, R5 ;  /* 0x0000001a04057219 */ /* 0x002fe20000001205 */
[----:B------:R-:W-:Y:S01]  /*9390*/  IMAD.MOV R14, RZ, RZ, -R14 ;  /* 0x000000ffff0e7224 */ /* 0x000fe200078e0a0e */
[----:B------:R-:W-:Y:S01]  /*93a0*/  LOP3.LUT R4, R13, R28, RZ, 0xc0, !PT ;  /* 0x0000001c0d047212 */ /* 0x000fe200078ec0ff */
[----:B------:R-:W-:Y:S01]  /*93b0*/  IMAD.MOV.U32 R8, RZ, RZ, R12 ;  /* 0x000000ffff087224 */ /* 0x000fe200078e000c */
[----:B------:R-:W-:Y:S01]  /*93c0*/  LOP3.LUT R10, R10, R7, RZ, 0xc0, !PT ;  /* 0x000000070a0a7212 */ /* 0x000fe200078ec0ff */
[----:B------:R-:W-:Y:S02]  /*93d0*/  IMAD.MOV R6, RZ, RZ, -R5 ;  /* 0x000000ffff067224 */ /* 0x000fe400078e0a05 */
[----:B------:R-:W-:-:S04]  /*93e0*/  IMAD R4, R22, R5, R4 ;  /* 0x0000000516047224 */ /* 0x000fc800078e0204 */
[----:B------:R-:W-:Y:S02]  /*93f0*/  @P0 IMAD R23, R20, R14, R3 ;  /* 0x0000000e14170224 */ /* 0x000fe400078e0203 */
[----:B0-----:R-:W-:Y:S02]  /*9400*/  IMAD R3, R6, R27, R15 ;  /* 0x0000001b06037224 */ /* 0x001fe400078e020f */
[----:B------:R-:W-:Y:S02]  /*9410*/  IMAD R7, R4, R29, R23 ;  /* 0x0000001d04077224 */ /* 0x000fe400078e0217 */
[----:B------:R-:W-:Y:S02]  /*9420*/  IMAD R4, R3, R21, R10 ;  /* 0x0000001503047224 */ /* 0x000fe400078e020a */
[----:B------:R-:W-:-:S03]  /*9430*/  IMAD.MOV.U32 R6, RZ, RZ, 0x1 ;  /* 0x00000001ff067424 */ /* 0x000fc600078e00ff */
[----:B------:R-:W-:Y:S02]  /*9440*/  SEL R9, R4, R7, !P0 ;  /* 0x0000000704097207 */ /* 0x000fe40004000000 */
[----:B------:R-:W-:-:S07]  /*9450*/  SEL R7, R7, R4, !P0 ;  /* 0x0000000407077207 */ /* 0x000fce0004000000 */
.L_x_189:
[----:B------:R-:W-:-:S08]  /*9460*/  NOP ;  /* 0x0000000000007918 */ /* 0x000fd00000000000 */
[----:B------:R-:W0:-:S00]  /*9470*/  USETMAXREG.DEALLOC.CTAPOOL 0x28 ;  /* 0x00000028000079c8 */ /* 0x000e0000080e0500 */
[----:B0-----:R-:W-:-:S13]  /*9480*/  ISETP.NE.AND P0, PT, R0, RZ, PT ;  /* 0x000000ff0000720c */ /* 0x001fda0003f05270 */
[----:B------:R-:W-:Y:S05]  /*9490*/  @P0 EXIT ;  /* 0x000000000000094d */ /* 0x000fea0003800000 */
[----:B------:R-:W-:Y:S01]  /*94a0*/  LOP3.LUT P0, RZ, R6, 0xff, RZ, 0xc0, !PT ;  /* 0x000000ff06ff7812 */ /* 0x000fe2000780c0ff */
[----:B------:R-:W-:Y:S02]  /*94b0*/  IMAD.MOV.U32 R0, RZ, RZ, 0x1 ;  /* 0x00000001ff007424 */ /* 0x000fe400078e00ff */
[----:B------:R-:W-:-:S10]  /*94c0*/  IMAD.MOV.U32 R12, RZ, RZ, RZ ;  /* 0x000000ffff0c7224 */ /* 0x000fd400078e00ff */
[----:B------:R-:W-:Y:S05]  /*94d0*/  @!P0 BRA `(.L_x_192) ;  /* 0x0000000c00308947 */ /* 0x000fea0003800000 */
[----:B------:R-:W0:Y:S01]  /*94e0*/  LDC R0, c[0x0][0x28c] ;  /* 0x0000a300ff007b82 */ /* 0x000e220000000800 */
[----:B------:R-:W-:Y:S01]  /*94f0*/  ULDC UR5, c[0x0][0x600] ;  /* 0x0001800000057ab9 */ /* 0x000fe20000000800 */
[----:B------:R-:W-:Y:S01]  /*9500*/  ULDC UR4, c[0x0][0xc] ;  /* 0x0000030000047ab9 */ /* 0x000fe20000000800 */
[----:B------:R-:W-:Y:S01]  /*9510*/  UIADD3 UR16, UR5, -0x1, URZ ;  /* 0xffffffff05107890 */ /* 0x000fe2000fffe03f */
[C---:B------:R-:W-:Y:S01]  /*9520*/  LOP3.LUT P2, RZ, R18.reuse, 0x7f, RZ, 0xc0, !PT ;  /* 0x0000007f12ff7812 */ /* 0x040fe2000784c0ff */
[----:B------:R-:W-:Y:S01]  /*9530*/  ULDC UR6, c[0x0][0x658] ;  /* 0x0001960000067ab9 */ /* 0x000fe20000000800 */
[----:B------:R-:W-:Y:S01]  /*9540*/  ULDC UR5, c[0x0][0x10] ;  /* 0x0000040000057ab9 */ /* 0x000fe20000000800 */
[----:B------:R-:W-:Y:S01]  /*9550*/  UMOV UR7, 0xffffffff ;  /* 0xffffffff00077882 */ /* 0x000fe20000000000 */
[----:B------:R-:W-:Y:S01]  /*9560*/  UMOV UR8, 0x1 ;  /* 0x0000000100087882 */ /* 0x000fe20000000000 */
[----:B------:R-:W-:Y:S01]  /*9570*/  UIMAD.WIDE.U32 UR4, UR4, UR5, URZ ;  /* 0x00000005040472a5 */ /* 0x000fe2000f8e003f */
[----:B------:R-:W-:Y:S01]  /*9580*/  LOP3.LUT P0, RZ, R18, 0x1f, RZ, 0xc0, !PT ;  /* 0x0000001f12ff7812 */ /* 0x000fe2000780c0ff */
[----:B------:R-:W-:Y:S01]  /*9590*/  USHF.L.U32 UR7, UR7, UR6, URZ ;  /* 0x0000000607077299 */ /* 0x000fe2000800063f */
[----:B------:R-:W-:Y:S01]  /*95a0*/  BSSY B0, `(.L_x_192) ;  /* 0x00000bf000007945 */ /* 0x000fe20003800000 */
[----:B------:R-:W-:Y:S01]  /*95b0*/  USHF.L.U32 UR18, UR8, UR6, URZ ;  /* 0x0000000608127299 */ /* 0x000fe2000800063f */
[----:B------:R-:W-:Y:S01]  /*95c0*/  IMAD.MOV.U32 R13, RZ, RZ, 0x1 ;  /* 0x00000001ff0d7424 */ /* 0x000fe200078e00ff */
[----:B------:R-:W-:Y:S01]  /*95d0*/  LOP3.LUT R11, R19, 0x2, RZ, 0xfc, !PT ;  /* 0x00000002130b7812 */ /* 0x000fe200078efcff */
[----:B------:R-:W-:Y:S01]  /*95e0*/  ULDC UR6, c[0x0][0x14] ;  /* 0x0000050000067ab9 */ /* 0x000fe20000000800 */
[----:B------:R-:W-:Y:S01]  /*95f0*/  PLOP3.LUT P0, PT, P0, P2, PT, 0x8a, 0x0 ;  /* 0x000000000000781c */ /* 0x000fe20000705172 */
[----:B------:R-:W-:Y:S01]  /*9600*/  UIMAD.WIDE.U32 UR20, UR4, UR6, URZ ;  /* 0x00000006041472a5 */ /* 0x000fe2000f8e003f */
[----:B------:R-:W-:Y:S01]  /*9610*/  IMAD.MOV.U32 R12, RZ, RZ, RZ ;  /* 0x000000ffff0c7224 */ /* 0x000fe200078e00ff */
[----:B------:R-:W-:-:S02]  /*9620*/  UIMAD UR13, UR5, UR6, URZ ;  /* 0x00000006050d72a4 */ /* 0x000fc4000f8e023f */
[----:B------:R-:W-:Y:S01]  /*9630*/  ULOP3.LUT UR17, URZ, UR7, URZ, 0x33, !UPT ;  /* 0x000000073f117292 */ /* 0x000fe2000f8e333f */
[----:B0-----:R-:W-:Y:S01]  /*9640*/  VIADD R0, R0, 0x3f ;  /* 0x0000003f00007836 */ /* 0x001fe20000000000 */
[----:B------:R-:W-:Y:S01]  /*9650*/  UIADD3 UR13, UR21, UR13, URZ ;  /* 0x0000000d150d7290 */ /* 0x000fe2000fffe03f */
[----:B------:R-:W-:-:S03]  /*9660*/  ULDC.64 UR22, c[0x0][0x198] ;  /* 0x0000660000167ab9 */ /* 0x000fc60000000a00 */
[----:B------:R-:W-:-:S04]  /*9670*/  SHF.R.S32.HI R3, RZ, 0x1f, R0 ;  /* 0x0000001fff037819 */ /* 0x000fc80000011400 */
[----:B------:R-:W-:Y:S01]  /*9680*/  LEA.HI R3, R3, R0, RZ, 0x6 ;  /* 0x0000000003037211 */ /* 0x000fe200078f30ff */
[----:B------:R-:W-:-:S03]  /*9690*/  IMAD.MOV.U32 R0, RZ, RZ, 0x1 ;  /* 0x00000001ff007424 */ /* 0x000fc600078e00ff */
[----:B------:R-:W-:-:S05]  /*96a0*/  SHF.R.S32.HI R3, RZ, 0x6, R3 ;  /* 0x00000006ff037819 */ /* 0x000fca0000011403 */
[----:B------:R-:W-:-:S07]  /*96b0*/  VIADD R10, R3, 0x1 ;  /* 0x00000001030a7836 */ /* 0x000fce0000000000 */
.L_x_204:
[----:B------:R-:W-:-:S03]  /*96c0*/  UMOV UR4, 0xffffffff ;  /* 0xffffffff00047882 */ /* 0x000fc60000000000 */
[----:B------:R-:W-:Y:S05]  /*96d0*/  BRA.DIV UR4, `(.L_x_193) ;  /* 0x0000000e04e47947 */ /* 0x000fea000b800000 */
[----:B------:R-:W-:-:S13]  /*96e0*/  ELECT P6, URZ, PT ;  /* 0x00000000003f782f */ /* 0x000fda00038c0000 */
.L_x_217:
[----:B------:R-:W0:Y:S01]  /*96f0*/  LDC R4, c[0x0][0x28c] ;  /* 0x0000a300ff047b82 */ /* 0x000e220000000800 */
[----:B------:R-:W-:Y:S01]  /*9700*/  BSSY B1, `(.L_x_194) ;  /* 0x0000037000017945 */ /* 0x000fe20003800000 */
[----:B0-----:R-:W-:-:S13]  /*9710*/  ISETP.LT.OR P6, PT, R4, 0x1, !P6 ;  /* 0x000000010400780c */ /* 0x001fda00077c1670 */
[----:B------:R-:W-:Y:S05]  /*9720*/  @P6 BRA `(.L_x_195) ;  /* 0x0000000000d06947 */ /* 0x000fea0003800000 */
[----:B------:R-:W-:Y:S02]  /*9730*/  IMAD R15, R9, 0x50, RZ ;  /* 0x00000050090f7824 */ /* 0x000fe400078e02ff */
[----:B------:R-:W-:Y:S02]  /*9740*/  IMAD R18, R7, 0xc0, RZ ;  /* 0x000000c007127824 */ /* 0x000fe400078e02ff */
[----:B------:R-:W-:Y:S02]  /*9750*/  IMAD.MOV.U32 R20, RZ, RZ, RZ ;  /* 0x000000ffff147224 */ /* 0x000fe400078e00ff */
[----:B------:R-:W-:Y:S02]  /*9760*/  IMAD.MOV.U32 R4, RZ, RZ, R10 ;  /* 0x000000ffff047224 */ /* 0x000fe400078e000a */
[----:B------:R-:W-:Y:S02]  /*9770*/  IMAD.MOV.U32 R5, RZ, RZ, R0 ;  /* 0x000000ffff057224 */ /* 0x000fe400078e0000 */
[----:B------:R-:W-:-:S07]  /*9780*/  IMAD.MOV.U32 R6, RZ, RZ, R12 ;  /* 0x000000ffff067224 */ /* 0x000fce00078e000c */
.L_x_199:
[----:B------:R-:W0:Y:S01]  /*9790*/  S2R R14, SR_CgaCtaId ;  /* 0x00000000000e7919 */ /* 0x000e220000008800 */
[----:B------:R-:W-:Y:S01]  /*97a0*/  MOV R7, 0x400 ;  /* 0x0000040000077802 */ /* 0x000fe20000000f00 */
[----:B------:R-:W1:Y:S03]  /*97b0*/  @!P2 LDC R9, c[0x0][0x500] ;  /* 0x00014000ff09ab82 */ /* 0x000e660000000800 */
[----:B0-----:R-:W-:Y:S02]  /*97c0*/  LEA R21, R14, R7, 0x18 ;  /* 0x000000070e157211 */ /* 0x001fe400078ec0ff */
[----:B------:R-:W-:-:S03]  /*97d0*/  SHF.L.U32 R7, R5, 0x1f, RZ ;  /* 0x0000001f05077819 */ /* 0x000fc600000006ff */
[----:B------:R-:W-:-:S04]  /*97e0*/  IMAD R14, R6, 0x8, R21 ;  /* 0x00000008060e7824 */ /* 0x000fc800078e0215 */
[----:B------:R-:W0:Y:S02]  /*97f0*/  SYNCS.PHASECHK.TRANS64.TRYWAIT P1, [R14+URZ+0x30], R7 ;  /* 0x000030070e0075a7 */ /* 0x000e24000802017f */
[----:B01----:R-:W-:Y:S05]  /*9800*/  @!P1 BRA `(.L_x_196) ;  /* 0x0000000c00b89947 */ /* 0x003fea0003800000 */
.L_x_218:
[----:B0-----:R-:W-:Y:S01]  /*9810*/  PRMT R7, R11, 0x9910, RZ ;  /* 0x000099100b077816 */ /* 0x001fe200000000ff */
[----:B------:R0:W-:Y:S03]  /*9820*/  @!P2 SYNCS.ARRIVE.TRANS64 RZ, [R14+URZ], R9 ;  /* 0x000000090effa9a7 */ /* 0x0001e6000800003f */
[----:B------:R-:W-:-:S13]  /*9830*/  ISETP.NE.AND P1, PT, R7, 0x2, PT ;  /* 0x000000020700780c */ /* 0x000fda0003f25270 */
[----:B0-----:R-:W-:Y:S05]  /*9840*/  @P1 BRA `(.L_x_197) ;  /* 0x0000000000041947 */ /* 0x001fea0003800000 */
[----:B------:R-:W-:Y:S01]  /*9850*/  BPT.TRAP 0x1 ;  /* 0x000000040000795c */ /* 0x000fe20000300000 */
.L_x_197:
[----:B------:R-:W-:Y:S05]  /*9860*/  @P0 BRA `(.L_x_198) ;  /* 0x0000000000040947 */ /* 0x000fea0003800000 */
[----:B------:R-:W-:Y:S01]  /*9870*/  BPT.TRAP 0x1 ;  /* 0x000000040000795c */ /* 0x000fe20000300000 */
.L_x_198:
[--C-:B------:R-:W-:Y:S01]  /*9880*/  IMAD R7, R6, 0x6000, R21.reuse ;  /* 0x0000600006077824 */ /* 0x100fe200078e0215 */
[----:B------:R-:W-:Y:S01]  /*9890*/  R2UR UR9, R14 ;  /* 0x000000000e0972ca */ /* 0x000fe200000e0000 */
[----:B------:R-:W-:Y:S01]  /*98a0*/  IMAD R21, R6, 0x2800, R21 ;  /* 0x0000280006157824 */ /* 0x000fe200078e0215 */
[----:B------:R-:W-:Y:S01]  /*98b0*/  UIADD3 UR4, UP0, UR22, 0xf0, URZ ;  /* 0x000000f016047890 */ /* 0x000fe2000ff1e03f */
[----:B------:R-:W-:Y:S01]  /*98c0*/  VIADD R4, R4, 0xffffffff ;  /* 0xffffffff04047836 */ /* 0x000fe20000000000 */
[----:B------:R-:W-:Y:S01]  /*98d0*/  R2UR UR5, R7 ;  /* 0x00000000070572ca */ /* 0x000fe200000e0000 */
[----:B------:R-:W-:Y:S01]  /*98e0*/  UIADD3 UR24, UP1, UR22, 0x1f0, URZ ;  /* 0x000001f016187890 */ /* 0x000fe2000ff3e03f */
[----:B------:R-:W-:Y:S01]  /*98f0*/  R2UR UR8, R21 ;  /* 0x00000000150872ca */ /* 0x000fe200000e0000 */
[----:B------:R-:W-:Y:S01]  /*9900*/  VIADD R6, R6, 0x1 ;  /* 0x0000000106067836 */ /* 0x000fe20000000000 */
[----:B------:R-:W-:Y:S01]  /*9910*/  R2UR UR11, R18 ;  /* 0x00000000120b72ca */ /* 0x000fe200000e0000 */
[----:B------:R-:W-:Y:S01]  /*9920*/  UIADD3.X UR25, URZ, UR23, URZ, UP1, !UPT ;  /* 0x000000173f197290 */ /* 0x000fe20008ffe43f */
[----:B------:R-:W-:Y:S01]  /*9930*/  R2UR UR10, R20 ;  /* 0x00000000140a72ca */ /* 0x000fe200000e0000 */
[----:B------:R-:W-:Y:S01]  /*9940*/  UMOV UR6, 0x0 ;  /* 0x0000000000067882 */ /* 0x000fe20000000000 */
[----:B------:R-:W-:Y:S01]  /*9950*/  R2UR UR12, R8 ;  /* 0x00000000080c72ca */ /* 0x000fe200000e0000 */
[----:B------:R-:W-:Y:S01]  /*9960*/  UMOV UR7, 0x10000000 ;  /* 0x1000000000077882 */ /* 0x000fe20000000000 */
[----:B------:R-:W-:Y:S01]  /*9970*/  R2UR UR19, R15 ;  /* 0x000000000f1372ca */ /* 0x000fe200000e0000 */
[----:B------:R-:W-:Y:S01]  /*9980*/  VIADD R20, R20, 0x40 ;  /* 0x0000004014147836 */ /* 0x000fe20000000000 */
[----:B------:R-:W-:Y:S01]  /*9990*/  ISETP.GT.AND P3, PT, R4, 0x1, PT ;  /* 0x000000010400780c */ /* 0x000fe20003f64270 */
[----:B------:R-:W-:Y:S01]  /*99a0*/  UIADD3 UR14, UR5, 0x180, URZ ;  /* 0x00000180050e7890 */ /* 0x000fe2000fffe03f */
[----:B------:R-:W-:Y:S01]  /*99b0*/  ISETP.NE.AND P1, PT, R6, 0x6, PT ;  /* 0x000000060600780c */ /* 0x000fe20003f25270 */
[----:B------:R-:W-:-:S02]  /*99c0*/  UIADD3.X UR5, URZ, UR23, URZ, UP0, !UPT ;  /* 0x000000173f057290 */ /* 0x000fc400087fe43f */
[----:B------:R-:W-:Y:S01]  /*99d0*/  UIADD3 UR15, UR8, 0x24180, URZ ;  /* 0x00024180080f7890 */ /* 0x000fe2000fffe03f */
[----:B------:R-:W-:Y:S02]  /*99e0*/  SEL R14, RZ, 0x1, P1 ;  /* 0x00000001ff0e7807 */ /* 0x000fe40000800000 */
[----:B------:R-:W-:Y:S01]  /*99f0*/  UMOV UR8, UR14 ;  /* 0x0000000e00087c82 */ /* 0x000fe20008000000 */
[----:B------:R-:W-:Y:S02]  /*9a00*/  SEL R6, R6, RZ, P1 ;  /* 0x000000ff06067207 */ /* 0x000fe40000800000 */
[----:B------:R-:W-:Y:S01]  /*9a10*/  LOP3.LUT R5, R5, R14, RZ, 0x3c, !PT ;  /* 0x0000000e05057212 */ /* 0x000fe200078e3cff */
[----:B------:R0:W-:Y:S02]  /*9a20*/  UTMALDG.3D [UR8], [UR4], desc[UR6] ;  /* 0x00000608040075b4 */ /* 0x0001e40008011000 */
[----:B0-----:R-:W-:Y:S01]  /*9a30*/  UMOV UR8, UR15 ;  /* 0x0000000f00087c82 */ /* 0x001fe20008000000 */
[----:B------:R-:W-:-:S02]  /*9a40*/  UMOV UR11, UR19 ;  /* 0x00000013000b7c82 */ /* 0x000fc40008000000 */
[----:B------:R0:W-:Y:S02]  /*9a50*/  UTMALDG.3D [UR8], [UR24], desc[UR6] ;  /* 0x00000608180075b4 */ /* 0x0001e40008011000 */
[----:B0-----:R-:W-:Y:S05]  /*9a60*/  @P3 BRA `(.L_x_199) ;  /* 0xfffffffc00483947 */ /* 0x001fea000383ffff */
.L_x_195:
[----:B------:R-:W-:Y:S05]  /*9a70*/  BSYNC B1 ;  /* 0x0000000000017941 */ /* 0x000fea0003800000 */
.L_x_194:
[----:B------:R-:W-:Y:S01]  /*9a80*/  LOP3.LUT P3, RZ, R13, 0xff, RZ, 0xc0, !PT ;  /* 0x000000ff0dff7812 */ /* 0x000fe2000786c0ff */
[----:B------:R-:W-:Y:S01]  /*9a90*/  IMAD.IADD R12, R3, 0x1, R12 ;  /* 0x00000001030c7824 */ /* 0x000fe200078e020c */
[----:B------:R-:W-:Y:S01]  /*9aa0*/  IADD3 R16, P4, R16, UR20, RZ ;  /* 0x0000001410107c10 */ /* 0x000fe2000ff9e0ff */
[----:B------:R-:W-:Y:S01]  /*9ab0*/  ULDC.64 UR4, c[0x0][0x650] ;  /* 0x0001940000047ab9 */ /* 0x000fe20000000a00 */
[----:B------:R-:W-:Y:S01]  /*9ac0*/  BSSY B1, `(.L_x_200) ;  /* 0x000006a000017945 */ /* 0x000fe20003800000 */
[----:B------:R-:W-:Y:S01]  /*9ad0*/  IMAD.MOV.U32 R9, RZ, RZ, -0x1 ;  /* 0xffffffffff097424 */ /* 0x000fe200078e00ff */
[----:B------:R-:W-:Y:S01]  /*9ae0*/  ISETP.GT.U32.AND P1, PT, R12, 0x5, PT ;  /* 0x000000050c00780c */ /* 0x000fe20003f24070 */
[----:B------:R-:W-:Y:S01]  /*9af0*/  IMAD.MOV.U32 R8, RZ, RZ, -0x1 ;  /* 0xffffffffff087424 */ /* 0x000fe200078e00ff */
[----:B------:R-:W-:Y:S02]  /*9b00*/  IADD3.X R17, R17, UR13, RZ, P4, !PT ;  /* 0x0000000d11117c10 */ /* 0x000fe4000a7fe4ff */
[----:B------:R-:W-:-:S02]  /*9b10*/  ISETP.LT.U32.AND P1, PT, R3, 0x6, P1 ;  /* 0x000000060300780c */ /* 0x000fc40000f21070 */
[----:B------:R-:W-:Y:S01]  /*9b20*/  PRMT R13, RZ, 0x7610, R13 ;  /* 0x00007610ff0d7816 */ /* 0x000fe2000000000d */
[----:B------:R-:W0:Y:S01]  /*9b30*/  @P3 S2R R5, SR_CgaCtaId ;  /* 0x0000000000053919 */ /* 0x000e220000008800 */
[----:B------:R-:W-:-:S04]  /*9b40*/  @P3 MOV R4, 0x400 ;  /* 0x0000040000043802 */ /* 0x000fc80000000f00 */
[----:B0-----:R-:W-:Y:S01]  /*9b50*/  @P3 LEA R6, R5, R4, 0x18 ;  /* 0x0000000405063211 */ /* 0x001fe200078ec0ff */
[----:B------:R-:W-:-:S03]  /*9b60*/  IMAD.WIDE.U32 R4, R12, -0x55555555, RZ ;  /* 0xaaaaaaab0c047825 */ /* 0x000fc600078e00ff */
[----:B------:R0:W-:Y:S01]  /*9b70*/  @P3 SYNCS.ARRIVE.TRANS64.A1T0 RZ, [R6+URZ+0x78], RZ ;  /* 0x000078ff06ff39a7 */ /* 0x0001e2000810003f */
[----:B------:R-:W-:Y:S02]  /*9b80*/  ISETP.GE.U32.AND P3, PT, R3, 0x6, PT ;  /* 0x000000060300780c */ /* 0x000fe40003f66070 */
[----:B------:R-:W-:Y:S02]  /*9b90*/  SHF.R.U32.HI R7, RZ, 0x2, R5 ;  /* 0x00000002ff077819 */ /* 0x000fe40000011605 */
[----:B------:R-:W-:Y:S02]  /*9ba0*/  SEL R5, RZ, 0x1, !P1 ;  /* 0x00000001ff057807 */ /* 0x000fe40004800000 */
[----:B------:R-:W-:Y:S01]  /*9bb0*/  ISETP.GE.U32.AND P1, PT, R16, UR4, PT ;  /* 0x0000000410007c0c */ /* 0x000fe2000bf26070 */
[----:B------:R-:W-:Y:S01]  /*9bc0*/  IMAD R12, R7, -0x6, R12 ;  /* 0xfffffffa070c7824 */ /* 0x000fe200078e020c */
[----:B------:R-:W-:Y:S02]  /*9bd0*/  LOP3.LUT R0, R0, R5, RZ, 0x3c, !PT ;  /* 0x0000000500007212 */ /* 0x000fe400078e3cff */
[----:B------:R-:W-:-:S02]  /*9be0*/  ISETP.GE.U32.AND.EX P1, PT, R17, UR5, PT, P1 ;  /* 0x0000000511007c0c */ /* 0x000fc4000bf26110 */
[----:B------:R-:W-:Y:S02]  /*9bf0*/  PRMT R4, RZ, 0x7610, R4 ;  /* 0x00007610ff047816 */ /* 0x000fe40000000004 */
[----:B------:R-:W-:Y:S01]  /*9c00*/  @P3 LOP3.LUT R0, R0, 0x1, R7, 0x78, !PT ;  /* 0x0000000100003812 */ /* 0x000fe200078e7807 */
[----:B------:R-:W-:-:S08]  /*9c10*/  IMAD.MOV.U32 R7, RZ, RZ, -0x1 ;  /* 0xffffffffff077424 */ /* 0x000fd000078e00ff */
[----:B0-----:R-:W-:Y:S05]  /*9c20*/  @P1 BRA `(.L_x_201) ;  /* 0x00000004004c1947 */ /* 0x001fea0003800000 */
[----:B------:R-:W-:Y:S01]  /*9c30*/  ULDC.64 UR4, c[0x0][0x628] ;  /* 0x00018a0000047ab9 */ /* 0x000fe20000000a00 */
[----:B------:R-:W0:Y:S01]  /*9c40*/  S2R R15, SR_CTAID.X ;  /* 0x00000000000f7919 */ /* 0x000e220000002500 */
[----:B------:R-:W-:Y:S01]  /*9c50*/  ISETP.NE.U32.AND P1, PT, RZ, UR4, PT ;  /* 0x00000004ff007c0c */ /* 0x000fe2000bf25070 */
[----:B------:R-:W-:Y:S01]  /*9c60*/  ULDC UR7, c[0x0][0x630] ;  /* 0x00018c0000077ab9 */ /* 0x000fe20000000800 */
[----:B------:R-:W-:Y:S01]  /*9c70*/  IMAD.MOV.U32 R4, RZ, RZ, R16 ;  /* 0x000000ffff047224 */ /* 0x000fe200078e0010 */
[----:B------:R-:W1:Y:S01]  /*9c80*/  S2R R14, SR_CTAID.Y ;  /* 0x00000000000e7919 */ /* 0x000e620000002600 */
[----:B------:R-:W-:Y:S01]  /*9c90*/  ISETP.NE.AND.EX P1, PT, RZ, UR5, PT, P1 ;  /* 0x00000005ff007c0c */ /* 0x000fe2000bf25310 */
[----:B------:R-:W-:-:S12]  /*9ca0*/  IMAD.MOV.U32 R5, RZ, RZ, R17 ;  /* 0x000000ffff057224 */ /* 0x000fd800078e0011 */
[----:B------:R-:W-:Y:S05]  /*9cb0*/  @!P1 BRA `(.L_x_202) ;  /* 0x0000000000289947 */ /* 0x000fea0003800000 */
[----:B------:R-:W-:Y:S02]  /*9cc0*/  ULDC UR6, c[0x0][0x634] ;  /* 0x00018d0000067ab9 */ /* 0x000fe40000000800 */
[----:B------:R-:W-:-:S05]  /*9cd0*/  IADD3 R9, P1, R16, UR6, RZ ;  /* 0x0000000610097c10 */ /* 0x000fca000ff3e0ff */
[----:B------:R-:W-:-:S04]  /*9ce0*/  IMAD.X R21, RZ, RZ, R17, P1 ;  /* 0x000000ffff157224 */ /* 0x000fc800008e0611 */
[----:B------:R-:W-:-:S04]  /*9cf0*/  IMAD.WIDE.U32 R6, R21, UR4, RZ ;  /* 0x0000000415067c25 */ /* 0x000fc8000f8e00ff */
[----:B------:R-:W-:-:S04]  /*9d00*/  IMAD.WIDE.U32 R6, P1, R9, UR5, R6 ;  /* 0x0000000509067c25 */ /* 0x000fc8000f820006 */
[----:B------:R-:W-:-:S04]  /*9d10*/  IMAD.WIDE.U32 R8, R9, UR4, RZ ;  /* 0x0000000409087c25 */ /* 0x000fc8000f8e00ff */
[----:B------:R-:W-:Y:S01]  /*9d20*/  IMAD.X R5, RZ, RZ, RZ, P1 ;  /* 0x000000ffff057224 */ /* 0x000fe200008e06ff */
[----:B------:R-:W-:Y:S01]  /*9d30*/  IADD3 RZ, P1, R9, R6, RZ ;  /* 0x0000000609ff7210 */ /* 0x000fe20007f3e0ff */
[----:B------:R-:W-:-:S04]  /*9d40*/  IMAD.MOV.U32 R4, RZ, RZ, R7 ;  /* 0x000000ffff047224 */ /* 0x000fc800078e0007 */
[----:B------:R-:W-:-:S08]  /*9d50*/  IMAD.WIDE.U32.X R4, R21, UR5, R4, P1 ;  /* 0x0000000515047c25 */ /* 0x000fd000088e0404 */
.L_x_202:
[--C-:B------:R-:W-:Y:S01]  /*9d60*/  SHF.R.U64 R8, R4, UR7, R5.reuse ;  /* 0x0000000704087c19 */ /* 0x100fe20008001205 */
[----:B------:R-:W-:Y:S01]  /*9d70*/  ULDC.64 UR4, c[0x0][0x620] ;  /* 0x0001880000047ab9 */ /* 0x000fe20000000a00 */
[----:B------:R-:W-:Y:S01]  /*9d80*/  SHF.R.U32.HI R4, RZ, UR7, R5 ;  /* 0x00000007ff047c19 */ /* 0x000fe20008011605 */
[----:B------:R-:W2:Y:S01]  /*9d90*/  LDC R24, c[0x0][0x144] ;  /* 0x00005100ff187b82 */ /* 0x000ea20000000800 */
[----:B------:R-:W-:Y:S01]  /*9da0*/  IADD3 R7, P1, RZ, -R8, RZ ;  /* 0x80000008ff077210 */ /* 0x000fe20007f3e0ff */
[----:B------:R-:W-:Y:S01]  /*9db0*/  ULDC.64 UR8, c[0x0][0x640] ;  /* 0x0001900000087ab9 */ /* 0x000fe20000000a00 */
[----:B0-----:R-:W-:Y:S01]  /*9dc0*/  I2FP.F32.U32 R9, R15 ;  /* 0x0000000f00097245 */ /* 0x001fe20000201000 */
[----:B------:R-:W-:Y:S02]  /*9dd0*/  ULDC UR6, c[0x0][0x608] ;  /* 0x0001820000067ab9 */ /* 0x000fe40000000800 */
[----:B------:R-:W-:Y:S01]  /*9de0*/  IMAD.X R4, RZ, RZ, ~R4, P1 ;  /* 0x000000ffff047224 */ /* 0x000fe200008e0e04 */
[----:B------:R-:W-:Y:S01]  /*9df0*/  ISETP.NE.U32.AND P1, PT, RZ, UR8, PT ;  /* 0x00000008ff007c0c */ /* 0x000fe2000bf25070 */
[----:B------:R-:W0:Y:S02]  /*9e00*/  LDC R21, c[0x0][0x148] ;  /* 0x00005200ff157b82 */ /* 0x000e240000000800 */
[----:B------:R-:W-:Y:S01]  /*9e10*/  IMAD R6, R4, UR4, RZ ;  /* 0x0000000404067c24 */ /* 0x000fe2000f8e02ff */
[----:B------:R-:W-:Y:S01]  /*9e20*/  ISETP.NE.AND.EX P1, PT, RZ, UR9, PT, P1 ;  /* 0x00000009ff007c0c */ /* 0x000fe2000bf25310 */
[----:B------:R-:W-:Y:S01]  /*9e30*/  IMAD.WIDE.U32 R4, R7, UR4, R16 ;  /* 0x0000000407047c25 */ /* 0x000fe2000f8e0010 */
[----:B------:R-:W-:-:S03]  /*9e40*/  ULDC UR4, c[0x0][0x150] ;  /* 0x0000540000047ab9 */ /* 0x000fc60000000800 */
[----:B------:R-:W-:Y:S02]  /*9e50*/  IMAD R7, R7, UR5, R6 ;  /* 0x0000000507077c24 */ /* 0x000fe4000f8e0206 */
[----:B------:R-:W-:Y:S01]  /*9e60*/  FMUL R6, R9, UR4 ;  /* 0x0000000409067c20 */ /* 0x000fe20008400000 */
[----:B------:R-:W-:Y:S01]  /*9e70*/  ULDC UR4, c[0x0][0x618] ;  /* 0x0001860000047ab9 */ /* 0x000fe20000000800 */
[----:B------:R-:W-:Y:S01]  /*9e80*/  ULDC UR5, c[0x0][0x154] ;  /* 0x0000550000057ab9 */ /* 0x000fe20000000800 */
[----:B------:R-:W-:-:S03]  /*9e90*/  IMAD.IADD R5, R5, 0x1, R7 ;  /* 0x0000000105057824 */ /* 0x000fc600078e0207 */
[----:B------:R-:W3:Y:S02]  /*9ea0*/  F2I.U32.TRUNC.NTZ R6, R6 ;  /* 0x0000000600067305 */ /* 0x000ee4000020f000 */
[----:B------:R-:W-:Y:S02]  /*9eb0*/  SHF.R.U64 R9, R4, UR4, R5 ;  /* 0x0000000404097c19 */ /* 0x000fe40008001205 */
[----:B-1----:R-:W-:-:S05]  /*9ec0*/  I2FP.F32.U32 R4, R14 ;  /* 0x0000000e00047245 */ /* 0x002fca0000201000 */
[----:B------:R-:W-:Y:S01]  /*9ed0*/  FMUL R22, R4, UR5 ;  /* 0x0000000504167c20 */ /* 0x000fe20008400000 */
[----:B------:R-:W-:Y:S01]  /*9ee0*/  SHF.R.U32.HI R4, RZ, UR4, R5 ;  /* 0x00000004ff047c19 */ /* 0x000fe20008011605 */
[----:B------:R-:W-:-:S03]  /*9ef0*/  ULDC UR4, c[0x0][0x658] ;  /* 0x0001960000047ab9 */ /* 0x000fc60000000800 */
[--C-:B------:R-:W-:Y:S01]  /*9f00*/  SHF.R.U64 R20, R9, UR6, R4.reuse ;  /* 0x0000000609147c19 */ /* 0x100fe20008001204 */
[----:B------:R-:W1:Y:S01]  /*9f10*/  F2I.U32.TRUNC.NTZ R22, R22 ;  /* 0x0000001600167305 */ /* 0x000e62000020f000 */
[----:B------:R-:W-:Y:S01]  /*9f20*/  SHF.R.U32.HI R5, RZ, UR6, R4 ;  /* 0x00000006ff057c19 */ /* 0x000fe20008011604 */
[----:B---3--:R-:W-:-:S03]  /*9f30*/  IMAD.MOV R6, RZ, RZ, -R6 ;  /* 0x000000ffff067224 */ /* 0x008fc600078e0a06 */
[----:B------:R-:W-:Y:S01]  /*9f40*/  SHF.R.U64 R18, R20, UR4, R5 ;  /* 0x0000000414127c19 */ /* 0x000fe20008001205 */
[----:B--2---:R-:W-:Y:S01]  /*9f50*/  IMAD R15, R24, R6, R15 ;  /* 0x00000006180f7224 */ /* 0x004fe200078e020f */
[----:B------:R-:W-:-:S03]  /*9f60*/  SHF.R.U32.HI R23, RZ, UR4, R5 ;  /* 0x00000004ff177c19 */ /* 0x000fc60008011605 */
[----:B------:R-:W-:Y:S02]  /*9f70*/  IMAD.MOV.U32 R4, RZ, RZ, R18 ;  /* 0x000000ffff047224 */ /* 0x000fe400078e0012 */
[----:B------:R-:W-:Y:S01]  /*9f80*/  IMAD.MOV.U32 R5, RZ, RZ, R23 ;  /* 0x000000ffff057224 */ /* 0x000fe200078e0017 */
[----:B-1----:R-:W-:Y:S06]  /*9f90*/  @!P1 BRA `(.L_x_203) ;  /* 0x0000000000289947 */ /* 0x002fec0003800000 */
[----:B------:R-:W-:Y:S02]  /*9fa0*/  ULDC UR4, c[0x0][0x64c] ;  /* 0x0001930000047ab9 */ /* 0x000fe40000000800 */
[----:B------:R-:W-:-:S05]  /*9fb0*/  IADD3 R5, P1, R18, UR4, RZ ;  /* 0x0000000412057c10 */ /* 0x000fca000ff3e0ff */
[----:B------:R-:W-:-:S04]  /*9fc0*/  IMAD.X R23, RZ, RZ, R23, P1 ;  /* 0x000000ffff177224 */ /* 0x000fc800008e0617 */
[----:B------:R-:W-:-:S04]  /*9fd0*/  IMAD.WIDE.U32 R6, R23, UR8, RZ ;  /* 0x0000000817067c25 */ /* 0x000fc8000f8e00ff */
[----:B------:R-:W-:-:S04]  /*9fe0*/  IMAD.WIDE.U32 R6, P1, R5, UR9, R6 ;  /* 0x0000000905067c25 */ /* 0x000fc8000f820006 */
[----:B------:R-:W-:-:S04]  /*9ff0*/  IMAD.WIDE.U32 R4, R5, UR8, RZ ;  /* 0x0000000805047c25 */ /* 0x000fc8000f8e00ff */
[----:B------:R-:W-:Y:S01]  /*a000*/  IMAD.MOV.U32 R4, RZ, RZ, R7 ;  /* 0x000000ffff047224 */ /* 0x000fe200078e0007 */
[----:B------:R-:W-:Y:S01]  /*a010*/  IADD3 RZ, P3, R5, R6, RZ ;  /* 0x0000000605ff7210 */ /* 0x000fe20007f7e0ff */
[----:B------:R-:W-:-:S04]  /*a020*/  IMAD.X R5, RZ, RZ, RZ, P1 ;  /* 0x000000ffff057224 */ /* 0x000fc800008e06ff */
[----:B------:R-:W-:-:S08]  /*a030*/  IMAD.WIDE.U32.X R4, R23, UR9, R4, P3 ;  /* 0x0000000917047c25 */ /* 0x000fd000098e0404 */
.L_x_203:
[----:B------:R-:W-:Y:S01]  /*a040*/  ISETP.NE.AND P1, PT, R2, 0x1, PT ;  /* 0x000000010200780c */ /* 0x000fe20003f25270 */
[----:B------:R-:W-:Y:S01]  /*a050*/  ULDC UR4, c[0x0][0x648] ;  /* 0x0001920000047ab9 */ /* 0x000fe20000000800 */
[----:B------:R-:W-:Y:S01]  /*a060*/  LOP3.LUT R20, R20, UR17, RZ, 0xc0, !PT ;  /* 0x0000001114147c12 */ /* 0x000fe2000f8ec0ff */
[----:B------:R-:W-:Y:S01]  /*a070*/  IMAD.MOV R22, RZ, RZ, -R22 ;  /* 0x000000ffff167224 */ /* 0x000fe200078e0a16 */
[----:B------:R-:W-:Y:S01]  /*a080*/  SHF.R.U64 R5, R4, UR4, R5 ;  /* 0x0000000404057c19 */ /* 0x000fe20008001205 */
[----:B------:R-:W-:Y:S01]  /*a090*/  ULDC UR4, c[0x0][0x638] ;  /* 0x00018e0000047ab9 */ /* 0x000fe20000000800 */
[----:B------:R-:W-:Y:S01]  /*a0a0*/  LOP3.LUT R9, R9, UR16, RZ, 0xc0, !PT ;  /* 0x0000001009097c12 */ /* 0x000fe2000f8ec0ff */
[----:B------:R-:W-:Y:S01]  /*a0b0*/  ULDC UR5, c[0x0][0x610] ;  /* 0x0001840000057ab9 */ /* 0x000fe20000000800 */
[----:B------:R-:W-:Y:S02]  /*a0c0*/  IMAD.MOV.U32 R4, RZ, RZ, 0x1 ;  /* 0x00000001ff047424 */ /* 0x000fe400078e00ff */
[----:B------:R-:W-:-:S02]  /*a0d0*/  IMAD.MOV R7, RZ, RZ, -R5 ;  /* 0x000000ffff077224 */ /* 0x000fc400078e0a05 */
[----:B------:R-:W-:Y:S02]  /*a0e0*/  IMAD R20, R5, UR18, R20 ;  /* 0x0000001205147c24 */ /* 0x000fe4000f8e0214 */
[----:B0-----:R-:W-:Y:S02]  /*a0f0*/  @P1 IMAD R15, R21, R22, R14 ;  /* 0x00000016150f1224 */ /* 0x001fe400078e020e */
[----:B------:R-:W-:Y:S01]  /*a100*/  IMAD R18, R7, UR4, R18 ;  /* 0x0000000407127c24 */ /* 0x000fe2000f8e0212 */
[----:B------:R-:W-:Y:S01]  /*a110*/  ULDC UR4, c[0x0][0x600] ;  /* 0x0001800000047ab9 */ /* 0x000fe20000000800 */
[----:B------:R-:W-:Y:S02]  /*a120*/  IMAD R15, R20, UR5, R15 ;  /* 0x00000005140f7c24 */ /* 0x000fe4000f8e020f */
[----:B------:R-:W-:-:S05]  /*a130*/  IMAD R18, R18, UR4, R9 ;  /* 0x0000000412127c24 */ /* 0x000fca000f8e0209 */
[----:B------:R-:W-:Y:S02]  /*a140*/  SEL R9, R18, R15, !P1 ;  /* 0x0000000f12097207 */ /* 0x000fe40004800000 */
[----:B------:R-:W-:-:S07]  /*a150*/  SEL R7, R15, R18, !P1 ;  /* 0x000000120f077207 */ /* 0x000fce0004800000 */
.L_x_201:
[----:B------:R-:W-:Y:S05]  /*a160*/  BSYNC B1 ;  /* 0x0000000000017941 */ /* 0x000fea0003800000 */
.L_x_200:
[----:B------:R-:W-:-:S13]  /*a170*/  LOP3.LUT P1, RZ, R4, 0xff, RZ, 0xc0, !PT ;  /* 0x000000ff04ff7812 */ /* 0x000fda000782c0ff */
[----:B------:R-:W-:Y:S05]  /*a180*/  @P1 BRA `(.L_x_204) ;  /* 0xfffffff4004c1947 */ /* 0x000fea000383ffff */
[----:B------:R-:W-:Y:S05]  /*a190*/  BSYNC B0 ;  /* 0x0000000000007941 */ /* 0x000fea0003800000 */
.L_x_192:
[----:B------:R-:W-:-:S03]  /*a1a0*/  UMOV UR4, 0xffffffff ;  /* 0xffffffff00047882 */ /* 0x000fc60000000000 */
[----:B------:R-:W-:Y:S05]  /*a1b0*/  BRA.DIV UR4, `(.L_x_205) ;  /* 0x0000000604607947 */ /* 0x000fea000b800000 */
[----:B------:R-:W-:-:S13]  /*a1c0*/  ELECT P6, URZ, PT ;  /* 0x00000000003f782f */ /* 0x000fda00038c0000 */
.L_x_221:
[----:B------:R-:W-:Y:S04]  /*a1d0*/  BSSY B0, `(.L_x_206) ;  /* 0x000003d000007945 */ /* 0x000fe80003800000 */
[----:B------:R-:W-:Y:S05]  /*a1e0*/  @!P6 BRA `(.L_x_207) ;  /* 0x0000000000ece947 */ /* 0x000fea0003800000 */
[----:B------:R-:W-:-:S04]  /*a1f0*/  LOP3.LUT R19, R19, 0x2, RZ, 0xfc, !PT ;  /* 0x0000000213137812 */ /* 0x000fc800078efcff */
[----:B------:R-:W-:-:S13]  /*a200*/  ISETP.NE.AND P0, PT, R19, 0x3, PT ;  /* 0x000000031300780c */ /* 0x000fda0003f05270 */
[----:B------:R-:W-:Y:S05]  /*a210*/  @!P0 BRA `(.L_x_208) ;  /* 0x0000000000048947 */ /* 0x000fea0003800000 */
[----:B------:R-:W-:Y:S01]  /*a220*/  BPT.TRAP 0x1 ;  /* 0x000000040000795c */ /* 0x000fe20000300000 */
.L_x_208:
[----:B------:R-:W0:Y:S01]  /*a230*/  S2R R3, SR_CgaCtaId ;  /* 0x0000000000037919 */ /* 0x000e220000008800 */
[----:B------:R-:W-:-:S04]  /*a240*/  MOV R2, 0x400 ;  /* 0x0000040000027802 */ /* 0x000fc80000000f00 */
[----:B0-----:R-:W-:Y:S02]  /*a250*/  LEA R3, R3, R2, 0x18 ;  /* 0x0000000203037211 */ /* 0x001fe400078ec0ff */
[----:B------:R-:W-:-:S03]  /*a260*/  SHF.L.U32 R2, R0, 0x1f, RZ ;  /* 0x0000001f00027819 */ /* 0x000fc600000006ff */
[----:B------:R-:W-:-:S04]  /*a270*/  VIADD R3, R3, 0x30 ;  /* 0x0000003003037836 */ /* 0x000fc80000000000 */
[C---:B------:R-:W-:Y:S02]  /*a280*/  IMAD R7, R12.reuse, 0x8, R3 ;  /* 0x000000080c077824 */ /* 0x040fe400078e0203 */
[----:B------:R-:W-:Y:S02]  /*a290*/  VIADD R12, R12, 0x1 ;  /* 0x000000010c0c7836 */ /* 0x000fe40000000000 */
[----:B------:R-:W0:Y:S03]  /*a2a0*/  SYNCS.PHASECHK.TRANS64.TRYWAIT P0, [R7+URZ], R2 ;  /* 0x00000002070075a7 */ /* 0x000e26000800017f */
[----:B------:R-:W-:-:S04]  /*a2b0*/  ISETP.NE.AND P1, PT, R12, 0x6, PT ;  /* 0x000000060c00780c */ /* 0x000fc80003f25270 */
[----:B------:R-:W-:Y:S02]  /*a2c0*/  SEL R5, RZ, 0x1, P1 ;  /* 0x00000001ff057807 */ /* 0x000fe40000800000 */
[----:B------:R-:W-:Y:S02]  /*a2d0*/  SEL R12, R12, RZ, P1 ;  /* 0x000000ff0c0c7207 */ /* 0x000fe40000800000 */
[----:B------:R-:W-:-:S03]  /*a2e0*/  LOP3.LUT R5, R0, R5, RZ, 0x3c, !PT ;  /* 0x0000000500057212 */ /* 0x000fc600078e3cff */
[----:B------:R-:W-:Y:S01]  /*a2f0*/  IMAD R9, R12, 0x8, R3 ;  /* 0x000000080c097824 */ /* 0x000fe200078e0203 */
[----:B------:R-:W-:Y:S01]  /*a300*/  SHF.L.U32 R4, R5, 0x1f, RZ ;  /* 0x0000001f05047819 */ /* 0x000fe200000006ff */
[----:B0-----:R-:W-:Y:S06]  /*a310*/  @!P0 BRA `(.L_x_209) ;  /* 0x0000000400288947 */ /* 0x001fec0003800000 */
.L_x_222:
[----:B------:R-:W1:Y:S01]  /*a320*/  SYNCS.PHASECHK.TRANS64.TRYWAIT P0, [R9+URZ], R4 ;  /* 0x00000004090075a7 */ /* 0x000e62000800017f */
[----:B------:R-:W-:-:S05]  /*a330*/  VIADD R0, R12, 0x1 ;  /* 0x000000010c007836 */ /* 0x000fca0000000000 */
[----:B------:R-:W-:-:S04]  /*a340*/  ISETP.NE.AND P1, PT, R0, 0x6, PT ;  /* 0x000000060000780c */ /* 0x000fc80003f25270 */
[----:B0-----:R-:W-:Y:S02]  /*a350*/  SEL R2, RZ, 0x1, P1 ;  /* 0x00000001ff027807 */ /* 0x001fe40000800000 */
[----:B------:R-:W-:Y:S02]  /*a360*/  SEL R0, R0, RZ, P1 ;  /* 0x000000ff00007207 */ /* 0x000fe40000800000 */
[----:B------:R-:W-:-:S03]  /*a370*/  LOP3.LUT R7, R5, R2, RZ, 0x3c, !PT ;  /* 0x0000000205077212 */ /* 0x000fc600078e3cff */
[----:B------:R-:W-:Y:S01]  /*a380*/  IMAD R6, R0, 0x8, R3 ;  /* 0x0000000800067824 */ /* 0x000fe200078e0203 */
[----:B------:R-:W-:Y:S01]  /*a390*/  SHF.L.U32 R5, R7, 0x1f, RZ ;  /* 0x0000001f07057819 */ /* 0x000fe200000006ff */
[----:B-1----:R-:W-:Y:S06]  /*a3a0*/  @!P0 BRA `(.L_x_210) ;  /* 0x0000000400188947 */ /* 0x002fec0003800000 */
.L_x_223:
[----:B------:R-:W1:Y:S01]  /*a3b0*/  SYNCS.PHASECHK.TRANS64.TRYWAIT P0, [R6+URZ], R5 ;  /* 0x00000005060075a7 */ /* 0x000e62000800017f */
[----:B------:R-:W-:-:S05]  /*a3c0*/  VIADD R0, R0, 0x1 ;  /* 0x0000000100007836 */ /* 0x000fca0000000000 */
[----:B------:R-:W-:-:S04]  /*a3d0*/  ISETP.NE.AND P1, PT, R0, 0x6, PT ;  /* 0x000000060000780c */ /* 0x000fc80003f25270 */
[----:B------:R-:W-:Y:S02]  /*a3e0*/  SEL R2, RZ, 0x1, P1 ;  /* 0x00000001ff027807 */ /* 0x000fe40000800000 */
[----:B------:R-:W-:Y:S02]  /*a3f0*/  SEL R0, R0, RZ, P1 ;  /* 0x000000ff00007207 */ /* 0x000fe40000800000 */
[----:B------:R-:W-:-:S03]  /*a400*/  LOP3.LUT R7, R7, R2, RZ, 0x3c, !PT ;  /* 0x0000000207077212 */ /* 0x000fc600078e3cff */
[----:B0-----:R-:W-:Y:S01]  /*a410*/  IMAD R9, R0, 0x8, R3 ;  /* 0x0000000800097824 */ /* 0x001fe200078e0203 */
[----:B------:R-:W-:Y:S01]  /*a420*/  SHF.L.U32 R4, R7, 0x1f, RZ ;  /* 0x0000001f07047819 */ /* 0x000fe200000006ff */
[----:B-1----:R-:W-:Y:S06]  /*a430*/  @!P0 BRA `(.L_x_211) ;  /* 0x0000000400088947 */ /* 0x002fec0003800000 */
.L_x_224:
        /* <DEDUP_REMOVED lines=9> */
.L_x_225:
[----:B------:R-:W1:Y:S01]  /*a4d0*/  SYNCS.PHASECHK.TRANS64.TRYWAIT P0, [R6+URZ], R5 ;  /* 0x00000005060075a7 */ /* 0x000e62000800017f */
[----:B------:R-:W-:-:S05]  /*a4e0*/  VIADD R0, R0, 0x1 ;  /* 0x0000000100007836 */ /* 0x000fca0000000000 */
[----:B------:R-:W-:-:S04]  /*a4f0*/  ISETP.NE.AND P1, PT, R0, 0x6, PT ;  /* 0x000000060000780c */ /* 0x000fc80003f25270 */
[----:B------:R-:W-:Y:S02]  /*a500*/  SEL R2, RZ, 0x1, P1 ;  /* 0x00000001ff027807 */ /* 0x000fe40000800000 */
[----:B------:R-:W-:Y:S02]  /*a510*/  SEL R0, R0, RZ, P1 ;  /* 0x000000ff00007207 */ /* 0x000fe40000800000 */
[----:B------:R-:W-:Y:S01]  /*a520*/  LOP3.LUT R2, R7, R2, RZ, 0x3c, !PT ;  /* 0x0000000207027212 */ /* 0x000fe200078e3cff */
[----:B-1----:R-:W-:Y:S06]  /*a530*/  @!P0 BRA `(.L_x_213) ;  /* 0x0000000000f08947 */ /* 0x002fec0003800000 */
.L_x_226:
[----:B------:R-:W-:Y:S01]  /*a540*/  IMAD R3, R0, 0x8, R3 ;  /* 0x0000000800037824 */ /* 0x000fe200078e0203 */
[----:B------:R-:W-:-:S07]  /*a550*/  SHF.L.U32 R0, R2, 0x1f, RZ ;  /* 0x0000001f02007819 */ /* 0x000fce00000006ff */
.L_x_214:
[----:B--2---:R2:W3:Y:S02]  /*a560*/  SYNCS.PHASECHK.TRANS64.TRYWAIT P0, [R3+URZ], R0 ;  /* 0x00000000030075a7 */ /* 0x0044e4000800017f */
[----:B---3--:R-:W-:Y:S05]  /*a570*/  @!P0 NANOSLEEP.SYNCS 0x989680 ;  /* 0x009896800000895d */ /* 0x008fea0003900000 */
[----:B------:R-:W3:Y:S02]  /*a580*/  @!P0 SYNCS.PHASECHK.TRANS64 P0, [R3+URZ], R0 ;  /* 0x00000000030085a7 */ /* 0x000ee4000800007f */
[----:B---3--:R-:W-:Y:S05]  /*a590*/  @!P0 BRA `(.L_x_214) ;  /* 0xfffffffc00f08947 */ /* 0x008fea000383ffff */
.L_x_207:
[----:B------:R-:W-:Y:S05]  /*a5a0*/  BSYNC B0 ;  /* 0x0000000000007941 */ /* 0x000fea0003800000 */
.L_x_206:
[----:B------:R-:W-:Y:S05]  /*a5b0*/  EXIT ;  /* 0x000000000000794d */ /* 0x000fea0003800000 */
.L_x_17:
[----:B---3--:R3:W4:Y:S02]  /*a5c0*/  SYNCS.PHASECHK.TRANS64.TRYWAIT P1, [R3+URZ], R0 ;  /* 0x00000000030075a7 */ /* 0x008724000802017f */
[----:B----4-:R-:W-:Y:S05]  /*a5d0*/  @!P1 NANOSLEEP.SYNCS 0x989680 ;  /* 0x009896800000995d */ /* 0x010fea0003900000 */
[----:B------:R-:W4:Y:S02]  /*a5e0*/  @!P1 SYNCS.PHASECHK.TRANS64 P1, [R3+URZ], R0 ;  /* 0x00000000030095a7 */ /* 0x000f24000802007f */
[----:B----4-:R-:W-:Y:S05]  /*a5f0*/  @!P1 BRA `(.L_x_17) ;  /* 0xfffffffc00f09947 */ /* 0x010fea000383ffff */
[----:B------:R-:W-:Y:S05]  /*a600*/  BRA `(.L_x_16) ;  /* 0xffffff6c00107947 */ /* 0x000fea000383ffff */
.L_x_22:
[----:B-1----:R-:W-:-:S04]  /*a610*/  IMAD.U32 R5, RZ, RZ, UR8 ;  /* 0x00000008ff057e24 */ /* 0x002fc8000f8e00ff */
[----:B------:R1:W2:Y:S03]  /*a620*/  SYNCS.PHASECHK.TRANS64.TRYWAIT P1, [R5+URZ], R4 ;  /* 0x00000004050075a7 */ /* 0x0002a6000802017f */
[----:B--2---:R-:W-:Y:S05]  /*a630*/  @!P1 NANOSLEEP.SYNCS 0x989680 ;  /* 0x009896800000995d */ /* 0x004fea0003900000 */
[----:B------:R-:W2:Y:S02]  /*a640*/  @!P1 SYNCS.PHASECHK.TRANS64 P1, [R5+URZ], R4 ;  /* 0x00000004050095a7 */ /* 0x000ea4000802007f */
[----:B--2---:R-:W-:Y:S05]  /*a650*/  @!P1 BRA `(.L_x_22) ;  /* 0xfffffffc00ec9947 */ /* 0x004fea000383ffff */
[----:B------:R-:W-:Y:S05]  /*a660*/  BRA `(.L_x_21) ;  /* 0xffffff7c00487947 */ /* 0x000fea000383ffff */
.L_x_193:
[----:B------:R-:W-:Y:S01]  /*a670*/  BSSY B1, `(.L_x_215) ;  /* 0x0000006000017945 */ /* 0x000fe20003800000 */
[----:B------:R-:W-:-:S07]  /*a680*/  IMAD.MOV.U32 R15, RZ, RZ, -0x1 ;  /* 0xffffffffff0f7424 */ /* 0x000fce00078e00ff */
[----:B------:R-:W-:Y:S05]  /*a690*/  WARPSYNC.COLLECTIVE R15, `(.L_x_216) ;  /* 0x000000000f0c7348 */ /* 0x000fea0003c00000 */
[----:B------:R-:W-:Y:S02]  /*a6a0*/  ELECT P6, UR62, PT ;  /* 0x00000000003e782f */ /* 0x000fe400038c0000 */
[----:B------:R-:W-:Y:S01]  /*a6b0*/  MOV R14, UR62 ;  /* 0x0000003e000e7c02 */ /* 0x000fe20008000f00 */
[----:B------:R-:W-:Y:S10]  /*a6c0*/  ENDCOLLECTIVE ;  /* 0x000000000000791b */ /* 0x000ff40003800000 */
.L_x_216:
[----:B------:R-:W-:Y:S05]  /*a6d0*/  BSYNC B1 ;  /* 0x0000000000017941 */ /* 0x000fea0003800000 */
.L_x_215:
[----:B------:R-:W-:Y:S05]  /*a6e0*/  BRA `(.L_x_217) ;  /* 0xfffffff000007947 */ /* 0x000fea000383ffff */
.L_x_196:
[----:B0-----:R0:W1:Y:S02]  /*a6f0*/  SYNCS.PHASECHK.TRANS64.TRYWAIT P1, [R14+URZ+0x30], R7 ;  /* 0x000030070e0075a7 */ /* 0x001064000802017f */
[----:B-1----:R-:W-:Y:S05]  /*a700*/  @!P1 NANOSLEEP.SYNCS 0x989680 ;  /* 0x009896800000995d */ /* 0x002fea0003900000 */
[----:B------:R-:W1:Y:S02]  /*a710*/  @!P1 SYNCS.PHASECHK.TRANS64 P1, [R14+URZ+0x30], R7 ;  /* 0x000030070e0095a7 */ /* 0x000e64000802007f */
[----:B-1----:R-:W-:Y:S05]  /*a720*/  @!P1 BRA `(.L_x_196) ;  /* 0xfffffffc00f09947 */ /* 0x002fea000383ffff */
[----:B------:R-:W-:Y:S05]  /*a730*/  BRA `(.L_x_218) ;  /* 0xfffffff000347947 */ /* 0x000fea000383ffff */
.L_x_205:
[----:B------:R-:W-:Y:S01]  /*a740*/  BSSY B0, `(.L_x_219) ;  /* 0x0000006000007945 */ /* 0x000fe20003800000 */
[----:B------:R-:W-:-:S07]  /*a750*/  IMAD.MOV.U32 R15, RZ, RZ, -0x1 ;  /* 0xffffffffff0f7424 */ /* 0x000fce00078e00ff */
[----:B------:R-:W-:Y:S05]  /*a760*/  WARPSYNC.COLLECTIVE R15, `(.L_x_220) ;  /* 0x000000000f0c7348 */ /* 0x000fea0003c00000 */
[----:B------:R-:W-:Y:S02]  /*a770*/  ELECT P6, UR62, PT ;  /* 0x00000000003e782f */ /* 0x000fe400038c0000 */
[----:B------:R-:W-:Y:S01]  /*a780*/  MOV R14, UR62 ;  /* 0x0000003e000e7c02 */ /* 0x000fe20008000f00 */
[----:B------:R-:W-:Y:S10]  /*a790*/  ENDCOLLECTIVE ;  /* 0x000000000000791b */ /* 0x000ff40003800000 */
.L_x_220:
[----:B------:R-:W-:Y:S05]  /*a7a0*/  BSYNC B0 ;  /* 0x0000000000007941 */ /* 0x000fea0003800000 */
.L_x_219:
[----:B------:R-:W-:Y:S05]  /*a7b0*/  BRA `(.L_x_221) ;  /* 0xfffffff800847947 */ /* 0x000fea000383ffff */
.L_x_209:
[----:B0-----:R0:W1:Y:S02]  /*a7c0*/  SYNCS.PHASECHK.TRANS64.TRYWAIT P0, [R7+URZ], R2 ;  /* 0x00000002070075a7 */ /* 0x001064000800017f */
[----:B-1----:R-:W-:Y:S05]  /*a7d0*/  @!P0 NANOSLEEP.SYNCS 0x989680 ;  /* 0x009896800000895d */ /* 0x002fea0003900000 */
[----:B------:R-:W1:Y:S02]  /*a7e0*/  @!P0 SYNCS.PHASECHK.TRANS64 P0, [R7+URZ], R2 ;  /* 0x00000002070085a7 */ /* 0x000e64000800007f */
[----:B-1----:R-:W-:Y:S05]  /*a7f0*/  @!P0 BRA `(.L_x_209) ;  /* 0xfffffffc00f08947 */ /* 0x002fea000383ffff */
[----:B------:R-:W-:Y:S05]  /*a800*/  BRA `(.L_x_222) ;  /* 0xfffffff800c47947 */ /* 0x000fea000383ffff */
.L_x_210:
[----:B0-----:R0:W1:Y:S02]  /*a810*/  SYNCS.PHASECHK.TRANS64.TRYWAIT P0, [R9+URZ], R4 ;  /* 0x00000004090075a7 */ /* 0x001064000800017f */
[----:B-1----:R-:W-:Y:S05]  /*a820*/  @!P0 NANOSLEEP.SYNCS 0x989680 ;  /* 0x009896800000895d */ /* 0x002fea0003900000 */
[----:B------:R-:W1:Y:S02]  /*a830*/  @!P0 SYNCS.PHASECHK.TRANS64 P0, [R9+URZ], R4 ;  /* 0x00000004090085a7 */ /* 0x000e64000800007f */
[----:B-1----:R-:W-:Y:S05]  /*a840*/  @!P0 BRA `(.L_x_210) ;  /* 0xfffffffc00f08947 */ /* 0x002fea000383ffff */
[----:B------:R-:W-:Y:S05]  /*a850*/  BRA `(.L_x_223) ;  /* 0xfffffff800d47947 */ /* 0x000fea000383ffff */
.L_x_211:
[----:B0-----:R0:W1:Y:S02]  /*a860*/  SYNCS.PHASECHK.TRANS64.TRYWAIT P0, [R6+URZ], R5 ;  /* 0x00000005060075a7 */ /* 0x001064000800017f */
[----:B-1----:R-:W-:Y:S05]  /*a870*/  @!P0 NANOSLEEP.SYNCS 0x989680 ;  /* 0x009896800000895d */ /* 0x002fea0003900000 */
[----:B------:R-:W1:Y:S02]  /*a880*/  @!P0 SYNCS.PHASECHK.TRANS64 P0, [R6+URZ], R5 ;  /* 0x00000005060085a7 */ /* 0x000e64000800007f */
[----:B-1----:R-:W-:Y:S05]  /*a890*/  @!P0 BRA `(.L_x_211) ;  /* 0xfffffffc00f08947 */ /* 0x002fea000383ffff */
[----:B------:R-:W-:Y:S05]  /*a8a0*/  BRA `(.L_x_224) ;  /* 0xfffffff800e47947 */ /* 0x000fea000383ffff */
.L_x_212:
[----:B0-----:R0:W1:Y:S02]  /*a8b0*/  SYNCS.PHASECHK.TRANS64.TRYWAIT P0, [R9+URZ], R4 ;  /* 0x00000004090075a7 */ /* 0x001064000800017f */
[----:B-1----:R-:W-:Y:S05]  /*a8c0*/  @!P0 NANOSLEEP.SYNCS 0x989680 ;  /* 0x009896800000895d */ /* 0x002fea0003900000 */
[----:B------:R-:W1:Y:S02]  /*a8d0*/  @!P0 SYNCS.PHASECHK.TRANS64 P0, [R9+URZ], R4 ;  /* 0x00000004090085a7 */ /* 0x000e64000800007f */
[----:B-1----:R-:W-:Y:S05]  /*a8e0*/  @!P0 BRA `(.L_x_212) ;  /* 0xfffffffc00f08947 */ /* 0x002fea000383ffff */
[----:B------:R-:W-:Y:S05]  /*a8f0*/  BRA `(.L_x_225) ;  /* 0xfffffff800f47947 */ /* 0x000fea000383ffff */
.L_x_213:
[----:B-1----:R1:W2:Y:S02]  /*a900*/  SYNCS.PHASECHK.TRANS64.TRYWAIT P0, [R6+URZ], R5 ;  /* 0x00000005060075a7 */ /* 0x0022a4000800017f */
[----:B--2---:R-:W-:Y:S05]  /*a910*/  @!P0 NANOSLEEP.SYNCS 0x989680 ;  /* 0x009896800000895d */ /* 0x004fea0003900000 */
[----:B------:R-:W2:Y:S02]  /*a920*/  @!P0 SYNCS.PHASECHK.TRANS64 P0, [R6+URZ], R5 ;  /* 0x00000005060085a7 */ /* 0x000ea4000800007f */
[----:B--2---:R-:W-:Y:S05]  /*a930*/  @!P0 BRA `(.L_x_213) ;  /* 0xfffffffc00f08947 */ /* 0x004fea000383ffff */
[----:B------:R-:W-:Y:S05]  /*a940*/  BRA `(.L_x_226) ;  /* 0xfffffff800fc7947 */ /* 0x000fea000383ffff */
.L_x_227:
[----:B------:R-:W-:-:S00]  /*a950*/  BRA `(.L_x_227) ;  /* 0xfffffffc00fc7947 */ /* 0x000fc0000383ffff */
[----:B------:R-:W-:-:S00]  /*a960*/  NOP ;  /* 0x0000000000007918 */ /* 0x000fc00000000000 */
        /* <DEDUP_REMOVED lines=9> */
.L_x_228:


//--------------------- .nv.global.init           --------------------------
	.section	.nv.global.init,"aw",@progbits
.nv.global.init:
	.type		$str$22,@object
	.size		$str$22,($str$23 - $str$22)
$str$22:
        /*0000*/ 	.byte	0x6b, 0x5f, 0x74, 0x69, 0x6c, 0x65, 0x5f, 0x63, 0x6f, 0x75, 0x6e, 0x74, 0x20, 0x3e, 0x3d, 0x20
        /*0010*/ 	.byte	0x31, 0x00
	.type		$str$23,@object
	.size		$str$23,(__unnamed_1 - $str$23)
$str$23:
        /*0012*/ 	.byte	0x2f, 0x74, 0x6d, 0x70, 0x2f, 0x63, 0x75, 0x74, 0x6c, 0x61, 0x73, 0x73, 0x5f, 0x73, 0x77, 0x65
        /*0022*/ 	.byte	0x65, 0x70, 0x5f, 0x73, 0x72, 0x63, 0x2f, 0x69, 0x6e, 0x63, 0x6c, 0x75, 0x64, 0x65, 0x2f, 0x63
        /*0032*/ 	.byte	0x75, 0x74, 0x6c, 0x61, 0x73, 0x73, 0x2f, 0x67, 0x65, 0x6d, 0x6d, 0x2f, 0x63, 0x6f, 0x6c, 0x6c
        /*0042*/ 	.byte	0x65, 0x63, 0x74, 0x69, 0x76, 0x65, 0x2f, 0x73, 0x6d, 0x39, 0x30, 0x5f, 0x6d, 0x6d, 0x61, 0x5f
        /*0052*/ 	.byte	0x74, 0x6d, 0x61, 0x5f, 0x67, 0x6d, 0x6d, 0x61, 0x5f, 0x73, 0x73, 0x5f, 0x77, 0x61, 0x72, 0x70
        /*0062*/ 	.byte	0x73, 0x70, 0x65, 0x63, 0x69, 0x61, 0x6c, 0x69, 0x7a, 0x65, 0x64, 0x2e, 0x68, 0x70, 0x70, 0x00
	.type		__unnamed_1,@object
	.size		__unnamed_1,(.L_0 - __unnamed_1)
__unnamed_1:
        /*0072*/ 	.byte	0x76, 0x6f, 0x69, 0x64, 0x20, 0x63, 0x75, 0x74, 0x6c, 0x61, 0x73, 0x73, 0x3a, 0x3a, 0x67, 0x65
        /* <DEDUP_REMOVED lines=180> */
        /*0bc2*/ 	.byte	0x79, 0x5d, 0x00
.L_0:


//--------------------- .nv.shared._ZN7cutlass13device_kernelINS_4gemm6kernel13GemmUniversalIN4cute5tupleIJiiiiEEENS1_10collective13CollectiveMmaINS1_34MainloopSm90TmaGmmaWarpSpecializedILi6ENS5_IJNS4_1CILi1EEESB_SB_EEENS1_35KernelTmaWarpSpecializedCooperativeEEENS5_IJNSA_ILi192EEENSA_ILi80EEENSA_ILi64EEEEEENS_10bfloat16_tENS5_IJlSB_lEEESJ_SK_NS4_8TiledMMAINS4_8MMA_AtomIJNS4_4SM904GMMA27MMA_64x16x16_F32BF16BF16_SSILNSO_5MajorE0ELSQ_0ELNSO_7ScaleInE1ELSR_1EEEEEENS4_6LayoutINS5_IJNSA_ILi2EEESB_SB_EEENS5_IJSB_NSA_ILi0EEESX_EEEEENS5_IJNS4_10UnderscoreES10_S10_EEEEENS4_13SM90_TMA_LOADENS4_14ComposedLayoutINS4_7SwizzleILi3ELi4ELi3EEENS4_18smem_ptr_flag_bitsILi16EEENSU_INS5_IJNSA_ILi8EEESH_EEENS5_IJSH_SB_EEEEEEEvNS4_8identityES13_S1D_vS1E_EENS_8epilogue10collective6detail29Sm90TmaWarpSpecializedAdapterINS1H_15DefaultEpilogueISJ_SK_SK_NS1G_6thread17LinearCombinationISJ_Li1EffLNS1L_9ScaleType4KindE0ELNS_15FloatRoundStyleE2ESJ_EENS1_15EpilogueDefaultEEEEEvvEEEEvNT_6ParamsE --------------------------
	.section	.nv.shared._ZN7cutlass13device_kernelINS_4gemm6kernel13GemmUniversalIN4cute5tupleIJiiiiEEENS1_10collective13CollectiveMmaINS1_34MainloopSm90TmaGmmaWarpSpecializedILi6ENS5_IJNS4_1CILi1EEESB_SB_EEENS1_35KernelTmaWarpSpecializedCooperativeEEENS5_IJNSA_ILi192EEENSA_ILi80EEENSA_ILi64EEEEEENS_10bfloat16_tENS5_IJlSB_lEEESJ_SK_NS4_8TiledMMAINS4_8MMA_AtomIJNS4_4SM904GMMA27MMA_64x16x16_F32BF16BF16_SSILNSO_5MajorE0ELSQ_0ELNSO_7ScaleInE1ELSR_1EEEEEENS4_6LayoutINS5_IJNSA_ILi2EEESB_SB_EEENS5_IJSB_NSA_ILi0EEESX_EEEEENS5_IJNS4_10UnderscoreES10_S10_EEEEENS4_13SM90_TMA_LOADENS4_14ComposedLayoutINS4_7SwizzleILi3ELi4ELi3EEENS4_18smem_ptr_flag_bitsILi16EEENSU_INS5_IJNSA_ILi8EEESH_EEENS5_IJSH_SB_EEEEEEEvNS4_8identityES13_S1D_vS1E_EENS_8epilogue10collective6detail29Sm90TmaWarpSpecializedAdapterINS1H_15DefaultEpilogueISJ_SK_SK_NS1G_6thread17LinearCombinationISJ_Li1EffLNS1L_9ScaleType4KindE0ELNS_15FloatRoundStyleE2ESJ_EENS1_15EpilogueDefaultEEEEEvvEEEEvNT_6ParamsE,"aw",@nobits
	.sectionflags	@""
	.align	16
	.zero		1024


//--------------------- .nv.shared.reserved.0     --------------------------
	.section	.nv.shared.reserved.0,"aw",@nobits
	.weak		__nv_reservedSMEM_offset_0_alias
	.size		__nv_reservedSMEM_offset_0_alias, 0, 0
	.other		__nv_reservedSMEM_offset_0_alias,@"STO_CUDA_RESERVED_SHARED STV_DEFAULT"
__nv_reservedSMEM_offset_0_alias:
	.zero		0


//--------------------- .nv.global                --------------------------
	.section	.nv.global,"aw",@nobits
.nv.global:
	.type		_ZN40_INTERNAL_ea90e665_4_k_cu_ad58518d_167194cute1_E,@object
	.size		_ZN40_INTERNAL_ea90e665_4_k_cu_ad58518d_167194cute1_E,(_ZN40_INTERNAL_ea90e665_4_k_cu_ad58518d_167194cuda3std3__45__cpo6cbeginE - _ZN40_INTERNAL_ea90e665_4_k_cu_ad58518d_167194cute1_E)
_ZN40_INTERNAL_ea90e665_4_k_cu_ad58518d_167194cute1_E:
	.zero		1
	.type		_ZN40_INTERNAL_ea90e665_4_k_cu_ad58518d_167194cuda3std3__45__cpo6cbeginE,@object
	.size		_ZN40_INTERNAL_ea90e665_4_k_cu_ad58518d_167194cuda3std3__45__cpo6cbeginE,(_ZN40_INTERNAL_ea90e665_4_k_cu_ad58518d_167194cuda3std3__48in_placeE - _ZN40_INTERNAL_ea90e665_4_k_cu_ad58518d_167194cuda3std3__45__cpo6cbeginE)
_ZN40_INTERNAL_ea90e665_4_k_cu_ad58518d_167194cuda3std3__45__cpo6cbeginE:
	.zero		1
	.type		_ZN40_INTERNAL_ea90e665_4_k_cu_ad58518d_167194cuda3std3__48in_placeE,@object
	.size		_ZN40_INTERNAL_ea90e665_4_k_cu_ad58518d_167194cuda3std3__48in_placeE,(_ZN40_INTERNAL_ea90e665_4_k_cu_ad58518d_167194cuda3std6ranges3__45__cpo9iter_moveE - _ZN40_INTERNAL_ea90e665_4_k_cu_ad58518d_167194cuda3std3__48in_placeE)
_ZN40_INTERNAL_ea90e665_4_k_cu_ad58518d_167194cuda3std3__48in_placeE:
	.zero		1
	.type		_ZN40_INTERNAL_ea90e665_4_k_cu_ad58518d_167194cuda3std6ranges3__45__cpo9iter_moveE,@object
	.size		_ZN40_INTERNAL_ea90e665_4_k_cu_ad58518d_167194cuda3std6ranges3__45__cpo9iter_moveE,(_ZN40_INTERNAL_ea90e665_4_k_cu_ad58518d_167194cuda3std3__45__cpo5beginE - _ZN40_INTERNAL_ea90e665_4_k_cu_ad58518d_167194cuda3std6ranges3__45__cpo9iter_moveE)
_ZN40_INTERNAL_ea90e665_4_k_cu_ad58518d_167194cuda3std6ranges3__45__cpo9iter_moveE:
	.zero		1
	.type		_ZN40_INTERNAL_ea90e665_4_k_cu_ad58518d_167194cuda3std3__45__cpo5beginE,@object
	.size		_ZN40_INTERNAL_ea90e665_4_k_cu_ad58518d_167194cuda3std3__45__cpo5beginE,(_ZN40_INTERNAL_ea90e665_4_k_cu_ad58518d_167194cuda3std3__442_GLOBAL__N__ea90e665_4_k_cu_ad58518d_167196ignoreE - _ZN40_INTERNAL_ea90e665_4_k_cu_ad58518d_167194cuda3std3__45__cpo5beginE)
_ZN40_INTERNAL_ea90e665_4_k_cu_ad58518d_167194cuda3std3__45__cpo5beginE:
	.zero		1
	.type		_ZN40_INTERNAL_ea90e665_4_k_cu_ad58518d_167194cuda3std3__442_GLOBAL__N__ea90e665_4_k_cu_ad58518d_167196ignoreE,@object
	.size		_ZN40_INTERNAL_ea90e665_4_k_cu_ad58518d_167194cuda3std3__442_GLOBAL__N__ea90e665_4_k_cu_ad58518d_167196ignoreE,(_ZN40_INTERNAL_ea90e665_4_k_cu_ad58518d_167194cute7productE - _ZN40_INTERNAL_ea90e665_4_k_cu_ad58518d_167194cuda3std3__442_GLOBAL__N__ea90e665_4_k_cu_ad58518d_167196ignoreE)
_ZN40_INTERNAL_ea90e665_4_k_cu_ad58518d_167194cuda3std3__442_GLOBAL__N__ea90e665_4_k_cu_ad58518d_167196ignoreE:
	.zero		1
	.type		_ZN40_INTERNAL_ea90e665_4_k_cu_ad58518d_167194cute7productE,@object
	.size		_ZN40_INTERNAL_ea90e665_4_k_cu_ad58518d_167194cute7productE,(_ZN40_INTERNAL_ea90e665_4_k_cu_ad58518d_167194cuda3std3__45__cpo3endE - _ZN40_INTERNAL_ea90e665_4_k_cu_ad58518d_167194cute7productE)
_ZN40_INTERNAL_ea90e665_4_k_cu_ad58518d_167194cute7productE:
	.zero		1
	.type		_ZN40_INTERNAL_ea90e665_4_k_cu_ad58518d_167194cuda3std3__45__cpo3endE,@object
	.size		_ZN40_INTERNAL_ea90e665_4_k_cu_ad58518d_167194cuda3std3__45__cpo3endE,(_ZN40_INTERNAL_ea90e665_4_k_cu_ad58518d_167194cuda3std3__419piecewise_constructE - _ZN40_INTERNAL_ea90e665_4_k_cu_ad58518d_167194cuda3std3__45__cpo3endE)
_ZN40_INTERNAL_ea90e665_4_k_cu_ad58518d_167194cuda3std3__45__cpo3endE:
	.zero		1
	.type		_ZN40_INTERNAL_ea90e665_4_k_cu_ad58518d_167194cuda3std3__419piecewise_constructE,@object
	.size		_ZN40_INTERNAL_ea90e665_4_k_cu_ad58518d_167194cuda3std3__419piecewise_constructE,(_ZN40_INTERNAL_ea90e665_4_k_cu_ad58518d_167194cuda3std3__45__cpo4cendE - _ZN40_INTERNAL_ea90e665_4_k_cu_ad58518d_167194cuda3std3__419piecewise_constructE)
_ZN40_INTERNAL_ea90e665_4_k_cu_ad58518d_167194cuda3std3__419piecewise_constructE:
	.zero		1
	.type		_ZN40_INTERNAL_ea90e665_4_k_cu_ad58518d_167194cuda3std3__45__cpo4cendE,@object
	.size		_ZN40_INTERNAL_ea90e665_4_k_cu_ad58518d_167194cuda3std3__45__cpo4cendE,(_ZN40_INTERNAL_ea90e665_4_k_cu_ad58518d_167194cuda3std6ranges3__45__cpo4swapE - _ZN40_INTERNAL_ea90e665_4_k_cu_ad58518d_167194cuda3std3__45__cpo4cendE)
_ZN40_INTERNAL_ea90e665_4_k_cu_ad58518d_167194cuda3std3__45__cpo4cendE:
	.zero		1
	.type		_ZN40_INTERNAL_ea90e665_4_k_cu_ad58518d_167194cuda3std6ranges3__45__cpo4swapE,@object
	.size		_ZN40_INTERNAL_ea90e665_4_k_cu_ad58518d_167194cuda3std6ranges3__45__cpo4swapE,(.L_8 - _ZN40_INTERNAL_ea90e665_4_k_cu_ad58518d_167194cuda3std6ranges3__45__cpo4swapE)
_ZN40_INTERNAL_ea90e665_4_k_cu_ad58518d_167194cuda3std6ranges3__45__cpo4swapE:
	.zero		1
.L_8:


//--------------------- .nv.constant0._ZN7cutlass13device_kernelINS_4gemm6kernel13GemmUniversalIN4cute5tupleIJiiiiEEENS1_10collective13CollectiveMmaINS1_34MainloopSm90TmaGmmaWarpSpecializedILi6ENS5_IJNS4_1CILi1EEESB_SB_EEENS1_35KernelTmaWarpSpecializedCooperativeEEENS5_IJNSA_ILi192EEENSA_ILi80EEENSA_ILi64EEEEEENS_10bfloat16_tENS5_IJlSB_lEEESJ_SK_NS4_8TiledMMAINS4_8MMA_AtomIJNS4_4SM904GMMA27MMA_64x16x16_F32BF16BF16_SSILNSO_5MajorE0ELSQ_0ELNSO_7ScaleInE1ELSR_1EEEEEENS4_6LayoutINS5_IJNSA_ILi2EEESB_SB_EEENS5_IJSB_NSA_ILi0EEESX_EEEEENS5_IJNS4_10UnderscoreES10_S10_EEEEENS4_13SM90_TMA_LOADENS4_14ComposedLayoutINS4_7SwizzleILi3ELi4ELi3EEENS4_18smem_ptr_flag_bitsILi16EEENSU_INS5_IJNSA_ILi8EEESH_EEENS5_IJSH_SB_EEEEEEEvNS4_8identityES13_S1D_vS1E_EENS_8epilogue10collective6detail29Sm90TmaWarpSpecializedAdapterINS1H_15DefaultEpilogueISJ_SK_SK_NS1G_6thread17LinearCombinationISJ_Li1EffLNS1L_9ScaleType4KindE0ELNS_15FloatRoundStyleE2ESJ_EENS1_15EpilogueDefaultEEEEEvvEEEEvNT_6ParamsE --------------------------
	.section	.nv.constant0._ZN7cutlass13device_kernelINS_4gemm6kernel13GemmUniversalIN4cute5tupleIJiiiiEEENS1_10collective13CollectiveMmaINS1_34MainloopSm90TmaGmmaWarpSpecializedILi6ENS5_IJNS4_1CILi1EEESB_SB_EEENS1_35KernelTmaWarpSpecializedCooperativeEEENS5_IJNSA_ILi192EEENSA_ILi80EEENSA_ILi64EEEEEENS_10bfloat16_tENS5_IJlSB_lEEESJ_SK_NS4_8TiledMMAINS4_8MMA_AtomIJNS4_4SM904GMMA27MMA_64x16x16_F32BF16BF16_SSILNSO_5MajorE0ELSQ_0ELNSO_7ScaleInE1ELSR_1EEEEEENS4_6LayoutINS5_IJNSA_ILi2EEESB_SB_EEENS5_IJSB_NSA_ILi0EEESX_EEEEENS5_IJNS4_10UnderscoreES10_S10_EEEEENS4_13SM90_TMA_LOADENS4_14ComposedLayoutINS4_7SwizzleILi3ELi4ELi3EEENS4_18smem_ptr_flag_bitsILi16EEENSU_INS5_IJNSA_ILi8EEESH_EEENS5_IJSH_SB_EEEEEEEvNS4_8identityES13_S1D_vS1E_EENS_8epilogue10collective6detail29Sm90TmaWarpSpecializedAdapterINS1H_15DefaultEpilogueISJ_SK_SK_NS1G_6thread17LinearCombinationISJ_Li1EffLNS1L_9ScaleType4KindE0ELNS_15FloatRoundStyleE2ESJ_EENS1_15EpilogueDefaultEEEEEvvEEEEvNT_6ParamsE,"a",@progbits
	.sectionflags	@""
	.align	4
.nv.constant0._ZN7cutlass13device_kernelINS_4gemm6kernel13GemmUniversalIN4cute5tupleIJiiiiEEENS1_10collective13CollectiveMmaINS1_34MainloopSm90TmaGmmaWarpSpecializedILi6ENS5_IJNS4_1CILi1EEESB_SB_EEENS1_35KernelTmaWarpSpecializedCooperativeEEENS5_IJNSA_ILi192EEENSA_ILi80EEENSA_ILi64EEEEEENS_10bfloat16_tENS5_IJlSB_lEEESJ_SK_NS4_8TiledMMAINS4_8MMA_AtomIJNS4_4SM904GMMA27MMA_64x16x16_F32BF16BF16_SSILNSO_5MajorE0ELSQ_0ELNSO_7ScaleInE1ELSR_1EEEEEENS4_6LayoutINS5_IJNSA_ILi2EEESB_SB_EEENS5_IJSB_NSA_ILi0EEESX_EEEEENS5_IJNS4_10UnderscoreES10_S10_EEEEENS4_13SM90_TMA_LOADENS4_14ComposedLayoutINS4_7SwizzleILi3ELi4ELi3EEENS4_18smem_ptr_flag_bitsILi16EEENSU_INS5_IJNSA_ILi8EEESH_EEENS5_IJSH_SB_EEEEEEEvNS4_8identityES13_S1D_vS1E_EENS_8epilogue10collective6detail29Sm90TmaWarpSpecializedAdapterINS1H_15DefaultEpilogueISJ_SK_SK_NS1G_6thread17LinearCombinationISJ_Li1EffLNS1L_9ScaleType4KindE0ELNS_15FloatRoundStyleE2ESJ_EENS1_15EpilogueDefaultEEEEEvvEEEEvNT_6ParamsE:
	.zero		1664


//--------------------- SYMBOLS --------------------------

	.type		.nv.reservedSmem.offset0,@object
	.size		.nv.reservedSmem.offset0,0x4
	.type		__assertfail,@function
